	.target	sm_100a

	.elftype	@"ET_EXEC"


//--------------------- .note.nv.tkinfo           --------------------------
	.section	.note.nv.tkinfo,"",@"SHT_NOTE"
	.sectionflags	@"SHF_NOTE_NV_TKINFO"
	.tkinfo
        /*0018*/ 	.word	0x00000002
        /*0030*/ 	.string	""
        /*0030*/ 	.string	"ptxas"
        /*0030*/ 	.string	"Cuda compilation tools, release 13.0, V13.0.88"
        /*0030*/ 	.string	"Build cuda_13.0.r13.0/compiler.36424714_0"
        /*0030*/ 	.string	"-arch sm_100a -m 64 "



//--------------------- .note.nv.cuinfo           --------------------------
	.section	.note.nv.cuinfo,"",@"SHT_NOTE"
	.sectionflags	@"SHF_NOTE_NV_CUINFO"
        /*0018*/ 	.short	0x0002
        /*001a*/ 	.short	0x0064
        /*001c*/ 	.short	0x0082
	.zero		2


//--------------------- .nv.info                  --------------------------
	.section	.nv.info,"",@"SHT_CUDA_INFO"
	.align	4


	//----- nvinfo : EIATTR_REGCOUNT
	.align		4
        /*0000*/ 	.byte	0x04, 0x2f
        /*0002*/ 	.short	(.L_19 - .L_18)
	.align		4
.L_18:
        /*0004*/ 	.word	index@(_ZN7cutlass13device_kernelINS_4conv6kernel13ConvUniversalINS1_16ConvProblemShapeILNS1_8OperatorE0ELi3EEENS1_10collective14CollectiveConvINS1_47MainloopSm100TmaUmmaWarpSpecializedImplicitGemmILS5_0ELi35ELi3ELi1ELi2EN4cute5tupleIJNSA_1CILi2EEENSC_ILi1EEESE_EEEEENSB_IJNSC_ILi128EEENSC_ILi64EEENSB_IJNSC_ILi32EEEEEEEEENS_10bfloat16_tESM_NSA_8TiledMMAINSA_8MMA_AtomIJNSA_26SM100_MMA_F16BF16_2x1SM_SSISM_SM_fLi128ELi64ELNSA_4UMMA5MajorE0ELSR_0ELNSQ_7ScaleInE0ELSS_0EEEEEENSA_6LayoutINSB_IJSE_SE_SE_EEENSB_IJNSC_ILi0EEESX_SX_EEEEENSB_IJNSA_10UnderscoreES10_S10_EEEEENS7_6detail27Sm100ImplicitGemmTileTraitsINSA_25SM100_TMA_2SM_LOAD_IM2COLENSA_14ComposedLayoutINSA_7SwizzleILi2ELi4ELi3EEENSA_18smem_ptr_flag_bitsILi16EEENSV_INSB_IJNSC_ILi8EEESJ_EEENSB_IJSJ_SE_EEEEEEEvEENS14_INSA_18SM100_TMA_2SM_LOADES1F_vEEEENS_8epilogue10collective18CollectiveEpilogueINS1K_23Sm100TmaWarpSpecializedILi3ELi2ELi16ELb1ELb0EEEJNSB_IJSI_SI_SK_EEENSB_IJNSV_ISI_SE_EENSV_INSB_IJNSC_ILi16EEESD_EEENSB_IJSE_SJ_EEEEEEEESM_NSB_IJNSB_IJllllEEESE_SX_EEESM_S1X_NS1K_6fusion15FusionCallbacksIS1O_NS1Y_17LinearCombinationISM_fSM_fLNS_15FloatRoundStyleE2EEES1P_S1V_JEEENSA_5SM1004TMEM4LOAD26SM100_TMEM_LOAD_32dp32b16xENSA_20SM90_TMA_LOAD_IM2COLENS16_INS17_ILi1ELi4ELi3EEES1A_NSV_INSB_IJS1B_S1R_EEENSB_IJS1R_SE_EEEEEEENSA_39AutoVectorizingCopyWithAssumedAlignmentILi128EEENSA_21SM90_TMA_STORE_IM2COLES2D_S2F_S2F_EEEvvEEEEvNT_6ParamsE)
        /*0008*/ 	.word	0x00000046


	//----- nvinfo : EIATTR_FRAME_SIZE
	.align		4
.L_19:
        /*000c*/ 	.byte	0x04, 0x11
        /*000e*/ 	.short	(.L_21 - .L_20)
	.align		4
.L_20:
        /*0010*/ 	.word	index@($__internal_2_$__cuda_sm10x_tcgen05_guardrail_trap_unallocated_columns_being_dealloced)
        /*0014*/ 	.word	0x00000008


	//----- nvinfo : EIATTR_FRAME_SIZE
	.align		4
.L_21:
        /*0018*/ 	.byte	0x04, 0x11
        /*001a*/ 	.short	(.L_23 - .L_22)
	.align		4
.L_22:
        /*001c*/ 	.word	index@($__internal_1_$__cuda_sm10x_tcgen05_guardrail_trap_phase_invalid_during_alloc)
        /*0020*/ 	.word	0x00000008


	//----- nvinfo : EIATTR_FRAME_SIZE
	.align		4
.L_23:
        /*0024*/ 	.byte	0x04, 0x11
        /*0026*/ 	.short	(.L_25 - .L_24)
	.align		4
.L_24:
        /*0028*/ 	.word	index@($__internal_0_$__cuda_sm10x_tcgen05_guardrail_trap_col_being_dealloced_not_returned_by_alloc)
        /*002c*/ 	.word	0x00000008


	//----- nvinfo : EIATTR_FRAME_SIZE
	.align		4
.L_25:
        /*0030*/ 	.byte	0x04, 0x11
        /*0032*/ 	.short	(.L_27 - .L_26)
	.align		4
.L_26:
        /*0034*/ 	.word	index@(_ZN7cutlass13device_kernelINS_4conv6kernel13ConvUniversalINS1_16ConvProblemShapeILNS1_8OperatorE0ELi3EEENS1_10collective14CollectiveConvINS1_47MainloopSm100TmaUmmaWarpSpecializedImplicitGemmILS5_0ELi35ELi3ELi1ELi2EN4cute5tupleIJNSA_1CILi2EEENSC_ILi1EEESE_EEEEENSB_IJNSC_ILi128EEENSC_ILi64EEENSB_IJNSC_ILi32EEEEEEEEENS_10bfloat16_tESM_NSA_8TiledMMAINSA_8MMA_AtomIJNSA_26SM100_MMA_F16BF16_2x1SM_SSISM_SM_fLi128ELi64ELNSA_4UMMA5MajorE0ELSR_0ELNSQ_7ScaleInE0ELSS_0EEEEEENSA_6LayoutINSB_IJSE_SE_SE_EEENSB_IJNSC_ILi0EEESX_SX_EEEEENSB_IJNSA_10UnderscoreES10_S10_EEEEENS7_6detail27Sm100ImplicitGemmTileTraitsINSA_25SM100_TMA_2SM_LOAD_IM2COLENSA_14ComposedLayoutINSA_7SwizzleILi2ELi4ELi3EEENSA_18smem_ptr_flag_bitsILi16EEENSV_INSB_IJNSC_ILi8EEESJ_EEENSB_IJSJ_SE_EEEEEEEvEENS14_INSA_18SM100_TMA_2SM_LOADES1F_vEEEENS_8epilogue10collective18CollectiveEpilogueINS1K_23Sm100TmaWarpSpecializedILi3ELi2ELi16ELb1ELb0EEEJNSB_IJSI_SI_SK_EEENSB_IJNSV_ISI_SE_EENSV_INSB_IJNSC_ILi16EEESD_EEENSB_IJSE_SJ_EEEEEEEESM_NSB_IJNSB_IJllllEEESE_SX_EEESM_S1X_NS1K_6fusion15FusionCallbacksIS1O_NS1Y_17LinearCombinationISM_fSM_fLNS_15FloatRoundStyleE2EEES1P_S1V_JEEENSA_5SM1004TMEM4LOAD26SM100_TMEM_LOAD_32dp32b16xENSA_20SM90_TMA_LOAD_IM2COLENS16_INS17_ILi1ELi4ELi3EEES1A_NSV_INSB_IJS1B_S1R_EEENSB_IJS1R_SE_EEEEEEENSA_39AutoVectorizingCopyWithAssumedAlignmentILi128EEENSA_21SM90_TMA_STORE_IM2COLES2D_S2F_S2F_EEEvvEEEEvNT_6ParamsE)
        /*0038*/ 	.word	0x00000008


	//----- nvinfo : EIATTR_MIN_STACK_SIZE
	.align		4
.L_27:
        /*003c*/ 	.byte	0x04, 0x12
        /*003e*/ 	.short	(.L_29 - .L_28)
	.align		4
.L_28:
        /*0040*/ 	.word	index@(_ZN7cutlass13device_kernelINS_4conv6kernel13ConvUniversalINS1_16ConvProblemShapeILNS1_8OperatorE0ELi3EEENS1_10collective14CollectiveConvINS1_47MainloopSm100TmaUmmaWarpSpecializedImplicitGemmILS5_0ELi35ELi3ELi1ELi2EN4cute5tupleIJNSA_1CILi2EEENSC_ILi1EEESE_EEEEENSB_IJNSC_ILi128EEENSC_ILi64EEENSB_IJNSC_ILi32EEEEEEEEENS_10bfloat16_tESM_NSA_8TiledMMAINSA_8MMA_AtomIJNSA_26SM100_MMA_F16BF16_2x1SM_SSISM_SM_fLi128ELi64ELNSA_4UMMA5MajorE0ELSR_0ELNSQ_7ScaleInE0ELSS_0EEEEEENSA_6LayoutINSB_IJSE_SE_SE_EEENSB_IJNSC_ILi0EEESX_SX_EEEEENSB_IJNSA_10UnderscoreES10_S10_EEEEENS7_6detail27Sm100ImplicitGemmTileTraitsINSA_25SM100_TMA_2SM_LOAD_IM2COLENSA_14ComposedLayoutINSA_7SwizzleILi2ELi4ELi3EEENSA_18smem_ptr_flag_bitsILi16EEENSV_INSB_IJNSC_ILi8EEESJ_EEENSB_IJSJ_SE_EEEEEEEvEENS14_INSA_18SM100_TMA_2SM_LOADES1F_vEEEENS_8epilogue10collective18CollectiveEpilogueINS1K_23Sm100TmaWarpSpecializedILi3ELi2ELi16ELb1ELb0EEEJNSB_IJSI_SI_SK_EEENSB_IJNSV_ISI_SE_EENSV_INSB_IJNSC_ILi16EEESD_EEENSB_IJSE_SJ_EEEEEEEESM_NSB_IJNSB_IJllllEEESE_SX_EEESM_S1X_NS1K_6fusion15FusionCallbacksIS1O_NS1Y_17LinearCombinationISM_fSM_fLNS_15FloatRoundStyleE2EEES1P_S1V_JEEENSA_5SM1004TMEM4LOAD26SM100_TMEM_LOAD_32dp32b16xENSA_20SM90_TMA_LOAD_IM2COLENS16_INS17_ILi1ELi4ELi3EEES1A_NSV_INSB_IJS1B_S1R_EEENSB_IJS1R_SE_EEEEEEENSA_39AutoVectorizingCopyWithAssumedAlignmentILi128EEENSA_21SM90_TMA_STORE_IM2COLES2D_S2F_S2F_EEEvvEEEEvNT_6ParamsE)
        /*0044*/ 	.word	0x00000008
.L_29:


//--------------------- .nv.compat                --------------------------
	.section	.nv.compat,"",@"SHT_CUDA_COMPAT_INFO"
	.align	4
        /*0000*/ 	.byte	0x02, 0x09, 0x01, 0x00, 0x02, 0x02, 0x02, 0x00, 0x02, 0x05, 0x05, 0x00, 0x03, 0x07, 0x01, 0x01
        /*0010*/ 	.byte	0x02, 0x03, 0x01, 0x00, 0x02, 0x06, 0x01, 0x00, 0x04, 0x0b, 0x08, 0x00, 0x09, 0x00, 0x00, 0x00
        /*0020*/ 	.byte	0x00, 0x00, 0x00, 0x00


//--------------------- .nv.info._ZN7cutlass13device_kernelINS_4conv6kernel13ConvUniversalINS1_16ConvProblemShapeILNS1_8OperatorE0ELi3EEENS1_10collective14CollectiveConvINS1_47MainloopSm100TmaUmmaWarpSpecializedImplicitGemmILS5_0ELi35ELi3ELi1ELi2EN4cute5tupleIJNSA_1CILi2EEENSC_ILi1EEESE_EEEEENSB_IJNSC_ILi128EEENSC_ILi64EEENSB_IJNSC_ILi32EEEEEEEEENS_10bfloat16_tESM_NSA_8TiledMMAINSA_8MMA_AtomIJNSA_26SM100_MMA_F16BF16_2x1SM_SSISM_SM_fLi128ELi64ELNSA_4UMMA5MajorE0ELSR_0ELNSQ_7ScaleInE0ELSS_0EEEEEENSA_6LayoutINSB_IJSE_SE_SE_EEENSB_IJNSC_ILi0EEESX_SX_EEEEENSB_IJNSA_10UnderscoreES10_S10_EEEEENS7_6detail27Sm100ImplicitGemmTileTraitsINSA_25SM100_TMA_2SM_LOAD_IM2COLENSA_14ComposedLayoutINSA_7SwizzleILi2ELi4ELi3EEENSA_18smem_ptr_flag_bitsILi16EEENSV_INSB_IJNSC_ILi8EEESJ_EEENSB_IJSJ_SE_EEEEEEEvEENS14_INSA_18SM100_TMA_2SM_LOADES1F_vEEEENS_8epilogue10collective18CollectiveEpilogueINS1K_23Sm100TmaWarpSpecializedILi3ELi2ELi16ELb1ELb0EEEJNSB_IJSI_SI_SK_EEENSB_IJNSV_ISI_SE_EENSV_INSB_IJNSC_ILi16EEESD_EEENSB_IJSE_SJ_EEEEEEEESM_NSB_IJNSB_IJllllEEESE_SX_EEESM_S1X_NS1K_6fusion15FusionCallbacksIS1O_NS1Y_17LinearCombinationISM_fSM_fLNS_15FloatRoundStyleE2EEES1P_S1V_JEEENSA_5SM1004TMEM4LOAD26SM100_TMEM_LOAD_32dp32b16xENSA_20SM90_TMA_LOAD_IM2COLENS16_INS17_ILi1ELi4ELi3EEES1A_NSV_INSB_IJS1B_S1R_EEENSB_IJS1R_SE_EEEEEEENSA_39AutoVectorizingCopyWithAssumedAlignmentILi128EEENSA_21SM90_TMA_STORE_IM2COLES2D_S2F_S2F_EEEvvEEEEvNT_6ParamsE --------------------------
	.section	.nv.info._ZN7cutlass13device_kernelINS_4conv6kernel13ConvUniversalINS1_16ConvProblemShapeILNS1_8OperatorE0ELi3EEENS1_10collective14CollectiveConvINS1_47MainloopSm100TmaUmmaWarpSpecializedImplicitGemmILS5_0ELi35ELi3ELi1ELi2EN4cute5tupleIJNSA_1CILi2EEENSC_ILi1EEESE_EEEEENSB_IJNSC_ILi128EEENSC_ILi64EEENSB_IJNSC_ILi32EEEEEEEEENS_10bfloat16_tESM_NSA_8TiledMMAINSA_8MMA_AtomIJNSA_26SM100_MMA_F16BF16_2x1SM_SSISM_SM_fLi128ELi64ELNSA_4UMMA5MajorE0ELSR_0ELNSQ_7ScaleInE0ELSS_0EEEEEENSA_6LayoutINSB_IJSE_SE_SE_EEENSB_IJNSC_ILi0EEESX_SX_EEEEENSB_IJNSA_10UnderscoreES10_S10_EEEEENS7_6detail27Sm100ImplicitGemmTileTraitsINSA_25SM100_TMA_2SM_LOAD_IM2COLENSA_14ComposedLayoutINSA_7SwizzleILi2ELi4ELi3EEENSA_18smem_ptr_flag_bitsILi16EEENSV_INSB_IJNSC_ILi8EEESJ_EEENSB_IJSJ_SE_EEEEEEEvEENS14_INSA_18SM100_TMA_2SM_LOADES1F_vEEEENS_8epilogue10collective18CollectiveEpilogueINS1K_23Sm100TmaWarpSpecializedILi3ELi2ELi16ELb1ELb0EEEJNSB_IJSI_SI_SK_EEENSB_IJNSV_ISI_SE_EENSV_INSB_IJNSC_ILi16EEESD_EEENSB_IJSE_SJ_EEEEEEEESM_NSB_IJNSB_IJllllEEESE_SX_EEESM_S1X_NS1K_6fusion15FusionCallbacksIS1O_NS1Y_17LinearCombinationISM_fSM_fLNS_15FloatRoundStyleE2EEES1P_S1V_JEEENSA_5SM1004TMEM4LOAD26SM100_TMEM_LOAD_32dp32b16xENSA_20SM90_TMA_LOAD_IM2COLENS16_INS17_ILi1ELi4ELi3EEES1A_NSV_INSB_IJS1B_S1R_EEENSB_IJS1R_SE_EEEEEEENSA_39AutoVectorizingCopyWithAssumedAlignmentILi128EEENSA_21SM90_TMA_STORE_IM2COLES2D_S2F_S2F_EEEvvEEEEvNT_6ParamsE,"",@"SHT_CUDA_INFO"
	.sectionflags	@""
	.align	4


	//----- nvinfo : EIATTR_CUDA_API_VERSION
	.align		4
        /*0000*/ 	.byte	0x04, 0x37
        /*0002*/ 	.short	(.L_31 - .L_30)
.L_30:
        /*0004*/ 	.word	0x00000082


	//----- nvinfo : EIATTR_KPARAM_INFO
	.align		4
.L_31:
        /*0008*/ 	.byte	0x04, 0x17
        /*000a*/ 	.short	(.L_33 - .L_32)
.L_32:
        /*000c*/ 	.word	0x00000000
        /*0010*/ 	.short	0x0000
        /*0012*/ 	.short	0x0000
        /*0014*/ 	.byte	0x00, 0xf0, 0x01, 0x24


	//----- nvinfo : EIATTR_AT_ENTRY_FRAGMENTS
	.align		4
.L_33:
        /*0018*/ 	.byte	0x04, 0x4f
        /*001a*/ 	.short	(.L_35 - .L_34)


	//   ....[0]....
.L_34:
        /*001c*/ 	.word	0x00000007


	//----- nvinfo : EIATTR_RESERVED_SMEM_USED
	.align		4
.L_35:
        /*0020*/ 	.byte	0x01, 0x41
	.zero		2


	//----- nvinfo : EIATTR_SPARSE_MMA_MASK
	.align		4
        /*0024*/ 	.byte	0x03, 0x50
        /*0026*/ 	.short	0x0000


	//----- nvinfo : EIATTR_TCGEN05_2CTA_USED
	.align		4
        /*0028*/ 	.byte	0x01, 0x52
	.zero		2


	//----- nvinfo : EIATTR_MAXREG_COUNT
	.align		4
        /*002c*/ 	.byte	0x03, 0x1b
        /*002e*/ 	.short	0x00ff


	//----- nvinfo : EIATTR_NUM_BARRIERS
	.align		4
        /*0030*/ 	.byte	0x02, 0x4c
        /*0032*/ 	.byte	0x07
	.zero		1


	//----- nvinfo : EIATTR_EXTERNS
	.align		4
        /*0034*/ 	.byte	0x04, 0x0f
        /*0036*/ 	.short	(.L_37 - .L_36)


	//   ....[0]....
	.align		4
.L_36:
        /*0038*/ 	.word	index@(__assertfail)


	//----- nvinfo : EIATTR_MERCURY_ISA_VERSION
	.align		4
.L_37:
        /*003c*/ 	.byte	0x03, 0x5f
        /*003e*/ 	.short	0x0101


	//----- nvinfo : EIATTR_INT_WARP_WIDE_INSTR_OFFSETS
	.align		4
        /*0040*/ 	.byte	0x04, 0x31
        /*0042*/ 	.short	(.L_39 - .L_38)


	//   ....[0]....
.L_38:
        /*0044*/ 	.word	0x00001040


	//   ....[1]....
        /*0048*/ 	.word	0x000010f0


	//   ....[2]....
        /*004c*/ 	.word	0x00005a80


	//   ....[3]....
        /*0050*/ 	.word	0x00005aa0


	//   ....[4]....
        /*0054*/ 	.word	0x00005ad0


	//   ....[5]....
        /*0058*/ 	.word	0x000067f0


	//   ....[6]....
        /*005c*/ 	.word	0x00006950


	//   ....[7]....
        /*0060*/ 	.word	0x000069b0


	//   ....[8]....
        /*0064*/ 	.word	0x00006b50


	//   ....[9]....
        /*0068*/ 	.word	0x00006c30


	//   ....[10]....
        /*006c*/ 	.word	0x00006cc0


	//----- nvinfo : EIATTR_COOP_GROUP_MASK_REGIDS
	.align		4
.L_39:
        /*0070*/ 	.byte	0x04, 0x29
        /*0072*/ 	.short	(.L_41 - .L_40)


	//   ....[0]....
.L_40:
        /*0074*/ 	.word	0xffffffff


	//   ....[1]....
        /*0078*/ 	.word	0xffffffff


	//   ....[2]....
        /*007c*/ 	.word	0xffffffff


	//   ....[3]....
        /*0080*/ 	.word	0xffffffff


	//   ....[4]....
        /*0084*/ 	.word	0xffffffff


	//   ....[5]....
        /*0088*/ 	.word	0xffffffff


	//   ....[6]....
        /*008c*/ 	.word	0xffffffff


	//   ....[7]....
        /*0090*/ 	.word	0xffffffff


	//   ....[8]....
        /*0094*/ 	.word	0xffffffff


	//   ....[9]....
        /*0098*/ 	.word	0xffffffff


	//   ....[10]....
        /*009c*/ 	.word	0xffffffff


	//   ....[11]....
        /*00a0*/ 	.word	0xffffffff


	//   ....[12]....
        /*00a4*/ 	.word	0xffffffff


	//----- nvinfo : EIATTR_COOP_GROUP_INSTR_OFFSETS
	.align		4
.L_41:
        /*00a8*/ 	.byte	0x04, 0x28
        /*00aa*/ 	.short	(.L_43 - .L_42)


	//   ....[0]....
.L_42:
        /*00ac*/ 	.word	0x000000d0


	//   ....[1]....
        /*00b0*/ 	.word	0x00000540


	//   ....[2]....
        /*00b4*/ 	.word	0x00000af0


	//   ....[3]....
        /*00b8*/ 	.word	0x00000c70


	//   ....[4]....
        /*00bc*/ 	.word	0x00000d70


	//   ....[5]....
        /*00c0*/ 	.word	0x00000ec0


	//   ....[6]....
        /*00c4*/ 	.word	0x00001160


	//   ....[7]....
        /*00c8*/ 	.word	0x00002a90


	//   ....[8]....
        /*00cc*/ 	.word	0x00004a40


	//   ....[9]....
        /*00d0*/ 	.word	0x00004f10


	//   ....[10]....
        /*00d4*/ 	.word	0x00004f40


	//   ....[11]....
        /*00d8*/ 	.word	0x00005990


	//   ....[12]....
        /*00dc*/ 	.word	0x00005ba0


	//----- nvinfo : EIATTR_VRC_CTA_INIT_COUNT
	.align		4
.L_43:
        /*00e0*/ 	.byte	0x02, 0x4a
        /*00e2*/ 	.byte	0x80
	.zero		1


	//----- nvinfo : EIATTR_SYSCALL_OFFSETS
	.align		4
        /*00e4*/ 	.byte	0x04, 0x46
        /*00e6*/ 	.short	(.L_45 - .L_44)


	//   ....[0]....
.L_44:
        /*00e8*/ 	.word	0x00007920


	//   ....[1]....
        /*00ec*/ 	.word	0x00007a10


	//   ....[2]....
        /*00f0*/ 	.word	0x000083d0


	//   ....[3]....
        /*00f4*/ 	.word	0x00008da0


	//----- nvinfo : EIATTR_MBARRIER_INSTR_OFFSETS
	.align		4
.L_45:
        /*00f8*/ 	.byte	0x04, 0x39
        /*00fa*/ 	.short	(.L_47 - .L_46)


	//   ....[0]....
.L_46:
        /*00fc*/ 	.word	0x00000670
        /*0100*/ 	.word	0x000000ff
        /*0104*/ 	.word	0x00000000
        /*0108*/ 	.short	0x0100
        /*010a*/ 	.byte	0x04
	.zero		1


	//   ....[1]....
        /*010c*/ 	.word	0x00000680
        /*0110*/ 	.word	0x000000ff
        /*0114*/ 	.word	0x00000118
        /*0118*/ 	.short	0x0100
        /*011a*/ 	.byte	0x04
	.zero		1


	//   ....[2]....
        /*011c*/ 	.word	0x00000690
        /*0120*/ 	.word	0x000000ff
        /*0124*/ 	.word	0x00000008
        /*0128*/ 	.short	0x0100
        /*012a*/ 	.byte	0x04
	.zero		1


	//   ....[3]....
        /*012c*/ 	.word	0x000006a0
        /*0130*/ 	.word	0x000000ff
        /*0134*/ 	.word	0x00000120
        /*0138*/ 	.short	0x0100
        /*013a*/ 	.byte	0x04
	.zero		1


	//   ....[4]....
        /*013c*/ 	.word	0x000006b0
        /*0140*/ 	.word	0x000000ff
        /*0144*/ 	.word	0x00000010
        /*0148*/ 	.short	0x0100
        /*014a*/ 	.byte	0x04
	.zero		1


	//   ....[5]....
        /*014c*/ 	.word	0x000006c0
        /*0150*/ 	.word	0x000000ff
        /*0154*/ 	.word	0x00000128
        /*0158*/ 	.short	0x0100
        /*015a*/ 	.byte	0x04
	.zero		1


	//   ....[6]....
        /*015c*/ 	.word	0x000006d0
        /*0160*/ 	.word	0x000000ff
        /*0164*/ 	.word	0x00000018
        /*0168*/ 	.short	0x0100
        /*016a*/ 	.byte	0x04
	.zero		1


	//   ....[7]....
        /*016c*/ 	.word	0x000006e0
        /*0170*/ 	.word	0x000000ff
        /*0174*/ 	.word	0x00000130
        /*0178*/ 	.short	0x0100
        /*017a*/ 	.byte	0x04
	.zero		1


	//   ....[8]....
        /*017c*/ 	.word	0x000006f0
        /*0180*/ 	.word	0x000000ff
        /*0184*/ 	.word	0x00000020
        /*0188*/ 	.short	0x0100
        /*018a*/ 	.byte	0x04
	.zero		1


	//   ....[9]....
        /*018c*/ 	.word	0x00000700
        /*0190*/ 	.word	0x000000ff
        /*0194*/ 	.word	0x00000138
        /*0198*/ 	.short	0x0100
        /*019a*/ 	.byte	0x04
	.zero		1


	//   ....[10]....
        /*019c*/ 	.word	0x00000710
        /*01a0*/ 	.word	0x000000ff
        /*01a4*/ 	.word	0x00000028
        /*01a8*/ 	.short	0x0100
        /*01aa*/ 	.byte	0x04
	.zero		1


	//   ....[11]....
        /*01ac*/ 	.word	0x00000720
        /*01b0*/ 	.word	0x000000ff
        /*01b4*/ 	.word	0x00000140
        /*01b8*/ 	.short	0x0100
        /*01ba*/ 	.byte	0x04
	.zero		1


	//   ....[12]....
        /*01bc*/ 	.word	0x00000730
        /*01c0*/ 	.word	0x000000ff
        /*01c4*/ 	.word	0x00000030
        /*01c8*/ 	.short	0x0100
        /*01ca*/ 	.byte	0x04
	.zero		1


	//   ....[13]....
        /*01cc*/ 	.word	0x00000740
        /*01d0*/ 	.word	0x000000ff
        /*01d4*/ 	.word	0x00000148
        /*01d8*/ 	.short	0x0100
        /*01da*/ 	.byte	0x04
	.zero		1


	//   ....[14]....
        /*01dc*/ 	.word	0x00000750
        /*01e0*/ 	.word	0x000000ff
        /*01e4*/ 	.word	0x00000038
        /*01e8*/ 	.short	0x0100
        /*01ea*/ 	.byte	0x04
	.zero		1


	//   ....[15]....
        /*01ec*/ 	.word	0x00000760
        /*01f0*/ 	.word	0x000000ff
        /*01f4*/ 	.word	0x00000150
        /*01f8*/ 	.short	0x0100
        /*01fa*/ 	.byte	0x04
	.zero		1


	//   ....[16]....
        /*01fc*/ 	.word	0x00000770
        /*0200*/ 	.word	0x000000ff
        /*0204*/ 	.word	0x00000040
        /*0208*/ 	.short	0x0100
        /*020a*/ 	.byte	0x04
	.zero		1


	//   ....[17]....
        /*020c*/ 	.word	0x00000780
        /*0210*/ 	.word	0x000000ff
        /*0214*/ 	.word	0x00000158
        /*0218*/ 	.short	0x0100
        /*021a*/ 	.byte	0x04
	.zero		1


	//   ....[18]....
        /*021c*/ 	.word	0x00000790
        /*0220*/ 	.word	0x000000ff
        /*0224*/ 	.word	0x00000048
        /*0228*/ 	.short	0x0100
        /*022a*/ 	.byte	0x04
	.zero		1


	//   ....[19]....
        /*022c*/ 	.word	0x000007a0
        /*0230*/ 	.word	0x000000ff
        /*0234*/ 	.word	0x00000160
        /*0238*/ 	.short	0x0100
        /*023a*/ 	.byte	0x04
	.zero		1


	//   ....[20]....
        /*023c*/ 	.word	0x000007b0
        /*0240*/ 	.word	0x000000ff
        /*0244*/ 	.word	0x00000050
        /*0248*/ 	.short	0x0100
        /*024a*/ 	.byte	0x04
	.zero		1


	//   ....[21]....
        /*024c*/ 	.word	0x000007c0
        /*0250*/ 	.word	0x000000ff
        /*0254*/ 	.word	0x00000168
        /*0258*/ 	.short	0x0100
        /*025a*/ 	.byte	0x04
	.zero		1


	//   ....[22]....
        /*025c*/ 	.word	0x000007d0
        /*0260*/ 	.word	0x000000ff
        /*0264*/ 	.word	0x00000058
        /*0268*/ 	.short	0x0100
        /*026a*/ 	.byte	0x04
	.zero		1


	//   ....[23]....
        /*026c*/ 	.word	0x000007e0
        /*0270*/ 	.word	0x000000ff
        /*0274*/ 	.word	0x00000170
        /*0278*/ 	.short	0x0100
        /*027a*/ 	.byte	0x04
	.zero		1


	//   ....[24]....
        /*027c*/ 	.word	0x000007f0
        /*0280*/ 	.word	0x000000ff
        /*0284*/ 	.word	0x00000060
        /*0288*/ 	.short	0x0100
        /*028a*/ 	.byte	0x04
	.zero		1


	//   ....[25]....
        /*028c*/ 	.word	0x00000800
        /*0290*/ 	.word	0x000000ff
        /*0294*/ 	.word	0x00000178
        /*0298*/ 	.short	0x0100
        /*029a*/ 	.byte	0x04
	.zero		1


	//   ....[26]....
        /*029c*/ 	.word	0x00000810
        /*02a0*/ 	.word	0x000000ff
        /*02a4*/ 	.word	0x00000068
        /*02a8*/ 	.short	0x0100
        /*02aa*/ 	.byte	0x04
	.zero		1


	//   ....[27]....
        /*02ac*/ 	.word	0x00000820
        /*02b0*/ 	.word	0x000000ff
        /*02b4*/ 	.word	0x00000180
        /*02b8*/ 	.short	0x0100
        /*02ba*/ 	.byte	0x04
	.zero		1


	//   ....[28]....
        /*02bc*/ 	.word	0x00000830
        /*02c0*/ 	.word	0x000000ff
        /*02c4*/ 	.word	0x00000070
        /*02c8*/ 	.short	0x0100
        /*02ca*/ 	.byte	0x04
	.zero		1


	//   ....[29]....
        /*02cc*/ 	.word	0x00000840
        /*02d0*/ 	.word	0x000000ff
        /*02d4*/ 	.word	0x00000188
        /*02d8*/ 	.short	0x0100
        /*02da*/ 	.byte	0x04
	.zero		1


	//   ....[30]....
        /*02dc*/ 	.word	0x00000850
        /*02e0*/ 	.word	0x000000ff
        /*02e4*/ 	.word	0x00000078
        /*02e8*/ 	.short	0x0100
        /*02ea*/ 	.byte	0x04
	.zero		1


	//   ....[31]....
        /*02ec*/ 	.word	0x00000860
        /*02f0*/ 	.word	0x000000ff
        /*02f4*/ 	.word	0x00000190
        /*02f8*/ 	.short	0x0100
        /*02fa*/ 	.byte	0x04
	.zero		1


	//   ....[32]....
        /*02fc*/ 	.word	0x00000870
        /*0300*/ 	.word	0x000000ff
        /*0304*/ 	.word	0x00000080
        /*0308*/ 	.short	0x0100
        /*030a*/ 	.byte	0x04
	.zero		1


	//   ....[33]....
        /*030c*/ 	.word	0x00000880
        /*0310*/ 	.word	0x000000ff
        /*0314*/ 	.word	0x00000198
        /*0318*/ 	.short	0x0100
        /*031a*/ 	.byte	0x04
	.zero		1


	//   ....[34]....
        /*031c*/ 	.word	0x00000890
        /*0320*/ 	.word	0x000000ff
        /*0324*/ 	.word	0x00000088
        /*0328*/ 	.short	0x0100
        /*032a*/ 	.byte	0x04
	.zero		1


	//   ....[35]....
        /*032c*/ 	.word	0x000008a0
        /*0330*/ 	.word	0x000000ff
        /*0334*/ 	.word	0x000001a0
        /*0338*/ 	.short	0x0100
        /*033a*/ 	.byte	0x04
	.zero		1


	//   ....[36]....
        /*033c*/ 	.word	0x000008b0
        /*0340*/ 	.word	0x000000ff
        /*0344*/ 	.word	0x00000090
        /*0348*/ 	.short	0x0100
        /*034a*/ 	.byte	0x04
	.zero		1


	//   ....[37]....
        /*034c*/ 	.word	0x000008c0
        /*0350*/ 	.word	0x000000ff
        /*0354*/ 	.word	0x000001a8
        /*0358*/ 	.short	0x0100
        /*035a*/ 	.byte	0x04
	.zero		1


	//   ....[38]....
        /*035c*/ 	.word	0x000008d0
        /*0360*/ 	.word	0x000000ff
        /*0364*/ 	.word	0x00000098
        /*0368*/ 	.short	0x0100
        /*036a*/ 	.byte	0x04
	.zero		1


	//   ....[39]....
        /*036c*/ 	.word	0x000008e0
        /*0370*/ 	.word	0x000000ff
        /*0374*/ 	.word	0x000001b0
        /*0378*/ 	.short	0x0100
        /*037a*/ 	.byte	0x04
	.zero		1


	//   ....[40]....
        /*037c*/ 	.word	0x000008f0
        /*0380*/ 	.word	0x000000ff
        /*0384*/ 	.word	0x000000a0
        /*0388*/ 	.short	0x0100
        /*038a*/ 	.byte	0x04
	.zero		1


	//   ....[41]....
        /*038c*/ 	.word	0x00000900
        /*0390*/ 	.word	0x000000ff
        /*0394*/ 	.word	0x000001b8
        /*0398*/ 	.short	0x0100
        /*039a*/ 	.byte	0x04
	.zero		1


	//   ....[42]....
        /*039c*/ 	.word	0x00000910
        /*03a0*/ 	.word	0x000000ff
        /*03a4*/ 	.word	0x000000a8
        /*03a8*/ 	.short	0x0100
        /*03aa*/ 	.byte	0x04
	.zero		1


	//   ....[43]....
        /*03ac*/ 	.word	0x00000920
        /*03b0*/ 	.word	0x000000ff
        /*03b4*/ 	.word	0x000001c0
        /*03b8*/ 	.short	0x0100
        /*03ba*/ 	.byte	0x04
	.zero		1


	//   ....[44]....
        /*03bc*/ 	.word	0x00000930
        /*03c0*/ 	.word	0x000000ff
        /*03c4*/ 	.word	0x000000b0
        /*03c8*/ 	.short	0x0100
        /*03ca*/ 	.byte	0x04
	.zero		1


	//   ....[45]....
        /*03cc*/ 	.word	0x00000940
        /*03d0*/ 	.word	0x000000ff
        /*03d4*/ 	.word	0x000001c8
        /*03d8*/ 	.short	0x0100
        /*03da*/ 	.byte	0x04
	.zero		1


	//   ....[46]....
        /*03dc*/ 	.word	0x00000950
        /*03e0*/ 	.word	0x000000ff
        /*03e4*/ 	.word	0x000000b8
        /*03e8*/ 	.short	0x0100
        /*03ea*/ 	.byte	0x04
	.zero		1


	//   ....[47]....
        /*03ec*/ 	.word	0x00000960
        /*03f0*/ 	.word	0x000000ff
        /*03f4*/ 	.word	0x000001d0
        /*03f8*/ 	.short	0x0100
        /*03fa*/ 	.byte	0x04
	.zero		1


	//   ....[48]....
        /*03fc*/ 	.word	0x00000970
        /*0400*/ 	.word	0x000000ff
        /*0404*/ 	.word	0x000000c0
        /*0408*/ 	.short	0x0100
        /*040a*/ 	.byte	0x04
	.zero		1


	//   ....[49]....
        /*040c*/ 	.word	0x00000980
        /*0410*/ 	.word	0x000000ff
        /*0414*/ 	.word	0x000001d8
        /*0418*/ 	.short	0x0100
        /*041a*/ 	.byte	0x04
	.zero		1


	//   ....[50]....
        /*041c*/ 	.word	0x00000990
        /*0420*/ 	.word	0x000000ff
        /*0424*/ 	.word	0x000000c8
        /*0428*/ 	.short	0x0100
        /*042a*/ 	.byte	0x04
	.zero		1


	//   ....[51]....
        /*042c*/ 	.word	0x000009a0
        /*0430*/ 	.word	0x000000ff
        /*0434*/ 	.word	0x000001e0
        /*0438*/ 	.short	0x0100
        /*043a*/ 	.byte	0x04
	.zero		1


	//   ....[52]....
        /*043c*/ 	.word	0x000009b0
        /*0440*/ 	.word	0x000000ff
        /*0444*/ 	.word	0x000000d0
        /*0448*/ 	.short	0x0100
        /*044a*/ 	.byte	0x04
	.zero		1


	//   ....[53]....
        /*044c*/ 	.word	0x000009c0
        /*0450*/ 	.word	0x000000ff
        /*0454*/ 	.word	0x000001e8
        /*0458*/ 	.short	0x0100
        /*045a*/ 	.byte	0x04
	.zero		1


	//   ....[54]....
        /*045c*/ 	.word	0x000009d0
        /*0460*/ 	.word	0x000000ff
        /*0464*/ 	.word	0x000000d8
        /*0468*/ 	.short	0x0100
        /*046a*/ 	.byte	0x04
	.zero		1


	//   ....[55]....
        /*046c*/ 	.word	0x000009e0
        /*0470*/ 	.word	0x000000ff
        /*0474*/ 	.word	0x000001f0
        /*0478*/ 	.short	0x0100
        /*047a*/ 	.byte	0x04
	.zero		1


	//   ....[56]....
        /*047c*/ 	.word	0x000009f0
        /*0480*/ 	.word	0x000000ff
        /*0484*/ 	.word	0x000000e0
        /*0488*/ 	.short	0x0100
        /*048a*/ 	.byte	0x04
	.zero		1


	//   ....[57]....
        /*048c*/ 	.word	0x00000a00
        /*0490*/ 	.word	0x000000ff
        /*0494*/ 	.word	0x000001f8
        /*0498*/ 	.short	0x0100
        /*049a*/ 	.byte	0x04
	.zero		1


	//   ....[58]....
        /*049c*/ 	.word	0x00000a10
        /*04a0*/ 	.word	0x000000ff
        /*04a4*/ 	.word	0x000000e8
        /*04a8*/ 	.short	0x0100
        /*04aa*/ 	.byte	0x04
	.zero		1


	//   ....[59]....
        /*04ac*/ 	.word	0x00000a20
        /*04b0*/ 	.word	0x000000ff
        /*04b4*/ 	.word	0x00000200
        /*04b8*/ 	.short	0x0100
        /*04ba*/ 	.byte	0x04
	.zero		1


	//   ....[60]....
        /*04bc*/ 	.word	0x00000a30
        /*04c0*/ 	.word	0x000000ff
        /*04c4*/ 	.word	0x000000f0
        /*04c8*/ 	.short	0x0100
        /*04ca*/ 	.byte	0x04
	.zero		1


	//   ....[61]....
        /*04cc*/ 	.word	0x00000a40
        /*04d0*/ 	.word	0x000000ff
        /*04d4*/ 	.word	0x00000208
        /*04d8*/ 	.short	0x0100
        /*04da*/ 	.byte	0x04
	.zero		1


	//   ....[62]....
        /*04dc*/ 	.word	0x00000a50
        /*04e0*/ 	.word	0x000000ff
        /*04e4*/ 	.word	0x000000f8
        /*04e8*/ 	.short	0x0100
        /*04ea*/ 	.byte	0x04
	.zero		1


	//   ....[63]....
        /*04ec*/ 	.word	0x00000a60
        /*04f0*/ 	.word	0x000000ff
        /*04f4*/ 	.word	0x00000210
        /*04f8*/ 	.short	0x0100
        /*04fa*/ 	.byte	0x04
	.zero		1


	//   ....[64]....
        /*04fc*/ 	.word	0x00000a70
        /*0500*/ 	.word	0x000000ff
        /*0504*/ 	.word	0x00000100
        /*0508*/ 	.short	0x0100
        /*050a*/ 	.byte	0x04
	.zero		1


	//   ....[65]....
        /*050c*/ 	.word	0x00000a80
        /*0510*/ 	.word	0x000000ff
        /*0514*/ 	.word	0x00000218
        /*0518*/ 	.short	0x0100
        /*051a*/ 	.byte	0x04
	.zero		1


	//   ....[66]....
        /*051c*/ 	.word	0x00000a90
        /*0520*/ 	.word	0x000000ff
        /*0524*/ 	.word	0x00000108
        /*0528*/ 	.short	0x0100
        /*052a*/ 	.byte	0x04
	.zero		1


	//   ....[67]....
        /*052c*/ 	.word	0x00000aa0
        /*0530*/ 	.word	0x000000ff
        /*0534*/ 	.word	0x00000220
        /*0538*/ 	.short	0x0100
        /*053a*/ 	.byte	0x04
	.zero		1


	//   ....[68]....
        /*053c*/ 	.word	0x00000ab0
        /*0540*/ 	.word	0x000000ff
        /*0544*/ 	.word	0x00000110
        /*0548*/ 	.short	0x0100
        /*054a*/ 	.byte	0x04
	.zero		1


	//   ....[69]....
        /*054c*/ 	.word	0x00000ac0
        /*0550*/ 	.word	0x000000ff
        /*0554*/ 	.word	0x00000228
        /*0558*/ 	.short	0x0100
        /*055a*/ 	.byte	0x04
	.zero		1


	//   ....[70]....
        /*055c*/ 	.word	0x00000c00
        /*0560*/ 	.word	0x000000ff
        /*0564*/ 	.word	0x00000230
        /*0568*/ 	.short	0x0100
        /*056a*/ 	.byte	0x04
	.zero		1


	//   ....[71]....
        /*056c*/ 	.word	0x00000c10
        /*0570*/ 	.word	0x000000ff
        /*0574*/ 	.word	0x00000248
        /*0578*/ 	.short	0x0100
        /*057a*/ 	.byte	0x04
	.zero		1


	//   ....[72]....
        /*057c*/ 	.word	0x00000c20
        /*0580*/ 	.word	0x000000ff
        /*0584*/ 	.word	0x00000238
        /*0588*/ 	.short	0x0100
        /*058a*/ 	.byte	0x04
	.zero		1


	//   ....[73]....
        /*058c*/ 	.word	0x00000c30
        /*0590*/ 	.word	0x000000ff
        /*0594*/ 	.word	0x00000250
        /*0598*/ 	.short	0x0100
        /*059a*/ 	.byte	0x04
	.zero		1


	//   ....[74]....
        /*059c*/ 	.word	0x00000c40
        /*05a0*/ 	.word	0x000000ff
        /*05a4*/ 	.word	0x00000240
        /*05a8*/ 	.short	0x0100
        /*05aa*/ 	.byte	0x04
	.zero		1


	//   ....[75]....
        /*05ac*/ 	.word	0x00000c50
        /*05b0*/ 	.word	0x000000ff
        /*05b4*/ 	.word	0x00000258
        /*05b8*/ 	.short	0x0100
        /*05ba*/ 	.byte	0x04
	.zero		1


	//   ....[76]....
        /*05bc*/ 	.word	0x00000d40
        /*05c0*/ 	.word	0x000000ff
        /*05c4*/ 	.word	0x00000260
        /*05c8*/ 	.short	0x0100
        /*05ca*/ 	.byte	0x04
	.zero		1


	//   ....[77]....
        /*05cc*/ 	.word	0x00000d50
        /*05d0*/ 	.word	0x000000ff
        /*05d4*/ 	.word	0x00000268
        /*05d8*/ 	.short	0x0100
        /*05da*/ 	.byte	0x04
	.zero		1


	//   ....[78]....
        /*05dc*/ 	.word	0x00000e90
        /*05e0*/ 	.word	0x000000ff
        /*05e4*/ 	.word	0x00000270
        /*05e8*/ 	.short	0x0100
        /*05ea*/ 	.byte	0x06
	.zero		1


	//   ....[79]....
        /*05ec*/ 	.word	0x00000ea0
        /*05f0*/ 	.word	0x000000ff
        /*05f4*/ 	.word	0x00000278
        /*05f8*/ 	.short	0x0100
        /*05fa*/ 	.byte	0x06
	.zero		1


	//   ....[80]....
        /*05fc*/ 	.word	0x00000fe0
        /*0600*/ 	.word	0x000000ff
        /*0604*/ 	.word	0x00000280
        /*0608*/ 	.short	0x0100
        /*060a*/ 	.byte	0x04
	.zero		1


	//   ....[81]....
        /*060c*/ 	.word	0x00000ff0
        /*0610*/ 	.word	0x000000ff
        /*0614*/ 	.word	0x00000290
        /*0618*/ 	.short	0x0100
        /*061a*/ 	.byte	0x04
	.zero		1


	//   ....[82]....
        /*061c*/ 	.word	0x00001000
        /*0620*/ 	.word	0x000000ff
        /*0624*/ 	.word	0x00000288
        /*0628*/ 	.short	0x0100
        /*062a*/ 	.byte	0x04
	.zero		1


	//   ....[83]....
        /*062c*/ 	.word	0x00001010
        /*0630*/ 	.word	0x000000ff
        /*0634*/ 	.word	0x00000298
        /*0638*/ 	.short	0x0100
        /*063a*/ 	.byte	0x04
	.zero		1


	//   ....[84]....
        /*063c*/ 	.word	0x00001110
        /*0640*/ 	.word	0x000000ff
        /*0644*/ 	.word	0x000002a0
        /*0648*/ 	.short	0x0100
        /*064a*/ 	.byte	0x06
	.zero		1


	//   ....[85]....
        /*064c*/ 	.word	0x00001c70
        /*0650*/ 	.word	0x000000ff
        /*0654*/ 	.word	0x00000118
        /*0658*/ 	.short	0x010a
        /*065a*/ 	.byte	0x04
	.zero		1


	//   ....[86]....
        /*065c*/ 	.word	0x00001fc0
        /*0660*/ 	.word	0x000000ff
        /*0664*/ 	.word	0x00000118
        /*0668*/ 	.short	0x010a
        /*066a*/ 	.byte	0x09
	.zero		1


	//   ....[87]....
        /*066c*/ 	.word	0x00002170
        /*0670*/ 	.word	0x000000ff
        /*0674*/ 	.word	0x00000118
        /*0678*/ 	.short	0x010a
        /*067a*/ 	.byte	0x08
	.zero		1


	//   ....[88]....
        /*067c*/ 	.word	0x000023a0
        /*0680*/ 	.word	0x000000ff
        /*0684*/ 	.word	0x00000268
        /*0688*/ 	.short	0x0101
        /*068a*/ 	.byte	0x1e
	.zero		1


	//   ....[89]....
        /*068c*/ 	.word	0x000023d0
        /*0690*/ 	.word	0x000000ff
        /*0694*/ 	.word	0x00000118
        /*0698*/ 	.short	0x010a
        /*069a*/ 	.byte	0x04
	.zero		1


	//   ....[90]....
        /*069c*/ 	.word	0x000026b0
        /*06a0*/ 	.word	0x000000ff
        /*06a4*/ 	.word	0x00000118
        /*06a8*/ 	.short	0x010a
        /*06aa*/ 	.byte	0x09
	.zero		1


	//   ....[91]....
        /*06ac*/ 	.word	0x00002860
        /*06b0*/ 	.word	0x000000ff
        /*06b4*/ 	.word	0x00000118
        /*06b8*/ 	.short	0x010a
        /*06ba*/ 	.byte	0x08
	.zero		1


	//   ....[92]....
        /*06bc*/ 	.word	0x00002aa0
        /*06c0*/ 	.word	0x000000ff
        /*06c4*/ 	.word	0x00000270
        /*06c8*/ 	.short	0x010a
        /*06ca*/ 	.byte	0x1e
	.zero		1


	//   ....[93]....
        /*06cc*/ 	.word	0x00002b60
        /*06d0*/ 	.word	0x000000ff
        /*06d4*/ 	.word	0x00000000
        /*06d8*/ 	.short	0x0101
        /*06da*/ 	.byte	0x04
	.zero		1


	//   ....[94]....
        /*06dc*/ 	.word	0x00003160
        /*06e0*/ 	.word	0x000000ff
        /*06e4*/ 	.word	0x00000000
        /*06e8*/ 	.short	0x010a
        /*06ea*/ 	.byte	0x04
	.zero		1


	//   ....[95]....
        /*06ec*/ 	.word	0x00003200
        /*06f0*/ 	.word	0x000000ff
        /*06f4*/ 	.word	0x00000000
        /*06f8*/ 	.short	0x010a
        /*06fa*/ 	.byte	0x05
	.zero		1


	//   ....[96]....
        /*06fc*/ 	.word	0x000032a0
        /*0700*/ 	.word	0x000000ff
        /*0704*/ 	.word	0x00000000
        /*0708*/ 	.short	0x010a
        /*070a*/ 	.byte	0x05
	.zero		1


	//   ....[97]....
        /*070c*/ 	.word	0x00003340
        /*0710*/ 	.word	0x000000ff
        /*0714*/ 	.word	0x00000000
        /*0718*/ 	.short	0x010a
        /*071a*/ 	.byte	0x05
	.zero		1


	//   ....[98]....
        /*071c*/ 	.word	0x000033e0
        /*0720*/ 	.word	0x000000ff
        /*0724*/ 	.word	0x00000000
        /*0728*/ 	.short	0x010a
        /*072a*/ 	.byte	0x05
	.zero		1


	//   ....[99]....
        /*072c*/ 	.word	0x00003480
        /*0730*/ 	.word	0x000000ff
        /*0734*/ 	.word	0x00000000
        /*0738*/ 	.short	0x010a
        /*073a*/ 	.byte	0x05
	.zero		1


	//   ....[100]....
        /*073c*/ 	.word	0x00003520
        /*0740*/ 	.word	0x000000ff
        /*0744*/ 	.word	0x00000000
        /*0748*/ 	.short	0x010a
        /*074a*/ 	.byte	0x05
	.zero		1


	//   ....[101]....
        /*074c*/ 	.word	0x000035c0
        /*0750*/ 	.word	0x000000ff
        /*0754*/ 	.word	0x00000000
        /*0758*/ 	.short	0x010a
        /*075a*/ 	.byte	0x05
	.zero		1


	//   ....[102]....
        /*075c*/ 	.word	0x00003660
        /*0760*/ 	.word	0x000000ff
        /*0764*/ 	.word	0x00000000
        /*0768*/ 	.short	0x010a
        /*076a*/ 	.byte	0x05
	.zero		1


	//   ....[103]....
        /*076c*/ 	.word	0x00003700
        /*0770*/ 	.word	0x000000ff
        /*0774*/ 	.word	0x00000000
        /*0778*/ 	.short	0x010a
        /*077a*/ 	.byte	0x05
	.zero		1


	//   ....[104]....
        /*077c*/ 	.word	0x000037a0
        /*0780*/ 	.word	0x000000ff
        /*0784*/ 	.word	0x00000000
        /*0788*/ 	.short	0x010a
        /*078a*/ 	.byte	0x05
	.zero		1


	//   ....[105]....
        /*078c*/ 	.word	0x00003840
        /*0790*/ 	.word	0x000000ff
        /*0794*/ 	.word	0x00000000
        /*0798*/ 	.short	0x010a
        /*079a*/ 	.byte	0x05
	.zero		1


	//   ....[106]....
        /*079c*/ 	.word	0x000038e0
        /*07a0*/ 	.word	0x000000ff
        /*07a4*/ 	.word	0x00000000
        /*07a8*/ 	.short	0x010a
        /*07aa*/ 	.byte	0x05
	.zero		1


	//   ....[107]....
        /*07ac*/ 	.word	0x00003980
        /*07b0*/ 	.word	0x000000ff
        /*07b4*/ 	.word	0x00000000
        /*07b8*/ 	.short	0x010a
        /*07ba*/ 	.byte	0x05
	.zero		1


	//   ....[108]....
        /*07bc*/ 	.word	0x00003a20
        /*07c0*/ 	.word	0x000000ff
        /*07c4*/ 	.word	0x00000000
        /*07c8*/ 	.short	0x010a
        /*07ca*/ 	.byte	0x05
	.zero		1


	//   ....[109]....
        /*07cc*/ 	.word	0x00003ac0
        /*07d0*/ 	.word	0x000000ff
        /*07d4*/ 	.word	0x00000000
        /*07d8*/ 	.short	0x010a
        /*07da*/ 	.byte	0x05
	.zero		1


	//   ....[110]....
        /*07dc*/ 	.word	0x00003b60
        /*07e0*/ 	.word	0x000000ff
        /*07e4*/ 	.word	0x00000000
        /*07e8*/ 	.short	0x010a
        /*07ea*/ 	.byte	0x05
	.zero		1


	//   ....[111]....
        /*07ec*/ 	.word	0x00003c00
        /*07f0*/ 	.word	0x000000ff
        /*07f4*/ 	.word	0x00000000
        /*07f8*/ 	.short	0x010a
        /*07fa*/ 	.byte	0x05
	.zero		1


	//   ....[112]....
        /*07fc*/ 	.word	0x00003ca0
        /*0800*/ 	.word	0x000000ff
        /*0804*/ 	.word	0x00000000
        /*0808*/ 	.short	0x010a
        /*080a*/ 	.byte	0x05
	.zero		1


	//   ....[113]....
        /*080c*/ 	.word	0x00003d40
        /*0810*/ 	.word	0x000000ff
        /*0814*/ 	.word	0x00000000
        /*0818*/ 	.short	0x010a
        /*081a*/ 	.byte	0x05
	.zero		1


	//   ....[114]....
        /*081c*/ 	.word	0x00003de0
        /*0820*/ 	.word	0x000000ff
        /*0824*/ 	.word	0x00000000
        /*0828*/ 	.short	0x010a
        /*082a*/ 	.byte	0x05
	.zero		1


	//   ....[115]....
        /*082c*/ 	.word	0x00003e80
        /*0830*/ 	.word	0x000000ff
        /*0834*/ 	.word	0x00000000
        /*0838*/ 	.short	0x010a
        /*083a*/ 	.byte	0x05
	.zero		1


	//   ....[116]....
        /*083c*/ 	.word	0x00003f20
        /*0840*/ 	.word	0x000000ff
        /*0844*/ 	.word	0x00000000
        /*0848*/ 	.short	0x010a
        /*084a*/ 	.byte	0x05
	.zero		1


	//   ....[117]....
        /*084c*/ 	.word	0x00003fc0
        /*0850*/ 	.word	0x000000ff
        /*0854*/ 	.word	0x00000000
        /*0858*/ 	.short	0x010a
        /*085a*/ 	.byte	0x05
	.zero		1


	//   ....[118]....
        /*085c*/ 	.word	0x00004060
        /*0860*/ 	.word	0x000000ff
        /*0864*/ 	.word	0x00000000
        /*0868*/ 	.short	0x010a
        /*086a*/ 	.byte	0x05
	.zero		1


	//   ....[119]....
        /*086c*/ 	.word	0x00004100
        /*0870*/ 	.word	0x000000ff
        /*0874*/ 	.word	0x00000000
        /*0878*/ 	.short	0x010a
        /*087a*/ 	.byte	0x05
	.zero		1


	//   ....[120]....
        /*087c*/ 	.word	0x000041a0
        /*0880*/ 	.word	0x000000ff
        /*0884*/ 	.word	0x00000000
        /*0888*/ 	.short	0x010a
        /*088a*/ 	.byte	0x05
	.zero		1


	//   ....[121]....
        /*088c*/ 	.word	0x00004240
        /*0890*/ 	.word	0x000000ff
        /*0894*/ 	.word	0x00000000
        /*0898*/ 	.short	0x010a
        /*089a*/ 	.byte	0x05
	.zero		1


	//   ....[122]....
        /*089c*/ 	.word	0x000042e0
        /*08a0*/ 	.word	0x000000ff
        /*08a4*/ 	.word	0x00000000
        /*08a8*/ 	.short	0x010a
        /*08aa*/ 	.byte	0x05
	.zero		1


	//   ....[123]....
        /*08ac*/ 	.word	0x00004380
        /*08b0*/ 	.word	0x000000ff
        /*08b4*/ 	.word	0x00000000
        /*08b8*/ 	.short	0x010a
        /*08ba*/ 	.byte	0x05
	.zero		1


	//   ....[124]....
        /*08bc*/ 	.word	0x00004420
        /*08c0*/ 	.word	0x000000ff
        /*08c4*/ 	.word	0x00000000
        /*08c8*/ 	.short	0x010a
        /*08ca*/ 	.byte	0x05
	.zero		1


	//   ....[125]....
        /*08cc*/ 	.word	0x000044c0
        /*08d0*/ 	.word	0x000000ff
        /*08d4*/ 	.word	0x00000000
        /*08d8*/ 	.short	0x010a
        /*08da*/ 	.byte	0x05
	.zero		1


	//   ....[126]....
        /*08dc*/ 	.word	0x00004560
        /*08e0*/ 	.word	0x000000ff
        /*08e4*/ 	.word	0x00000000
        /*08e8*/ 	.short	0x010a
        /*08ea*/ 	.byte	0x05
	.zero		1


	//   ....[127]....
        /*08ec*/ 	.word	0x00004600
        /*08f0*/ 	.word	0x000000ff
        /*08f4*/ 	.word	0x00000000
        /*08f8*/ 	.short	0x010a
        /*08fa*/ 	.byte	0x05
	.zero		1


	//   ....[128]....
        /*08fc*/ 	.word	0x000046b0
        /*0900*/ 	.word	0x00000000
        /*0904*/ 	.word	0x00000000
        /*0908*/ 	.short	0x010a
        /*090a*/ 	.byte	0xff
	.zero		1


	//   ....[129]....
        /*090c*/ 	.word	0x00004800
        /*0910*/ 	.word	0x000000ff
        /*0914*/ 	.word	0x00000278
        /*0918*/ 	.short	0x010a
        /*091a*/ 	.byte	0x04
	.zero		1


	//   ....[130]....
        /*091c*/ 	.word	0x000048a0
        /*0920*/ 	.word	0x000000ff
        /*0924*/ 	.word	0x00000270
        /*0928*/ 	.short	0x010a
        /*092a*/ 	.byte	0x04
	.zero		1


	//   ....[131]....
        /*092c*/ 	.word	0x00004940
        /*0930*/ 	.word	0x000000ff
        /*0934*/ 	.word	0x00000000
        /*0938*/ 	.short	0x0101
        /*093a*/ 	.byte	0x05
	.zero		1


	//   ....[132]....
        /*093c*/ 	.word	0x00004980
        /*0940*/ 	.word	0x000000ff
        /*0944*/ 	.word	0x00000278
        /*0948*/ 	.short	0x0106
        /*094a*/ 	.byte	0x04
	.zero		1


	//   ....[133]....
        /*094c*/ 	.word	0x000049c0
        /*0950*/ 	.word	0x00000000
        /*0954*/ 	.word	0x00000278
        /*0958*/ 	.short	0x010a
        /*095a*/ 	.byte	0xff
	.zero		1


	//   ....[134]....
        /*095c*/ 	.word	0x00004c10
        /*0960*/ 	.word	0x000000ff
        /*0964*/ 	.word	0x00000008
        /*0968*/ 	.short	0x010a
        /*096a*/ 	.byte	0x05
	.zero		1


	//   ....[135]....
        /*096c*/ 	.word	0x00004c30
        /*0970*/ 	.word	0x000000ff
        /*0974*/ 	.word	0x00000008
        /*0978*/ 	.short	0x010a
        /*097a*/ 	.byte	0x05
	.zero		1


	//   ....[136]....
        /*097c*/ 	.word	0x00004dc0
        /*0980*/ 	.word	0x000000ff
        /*0984*/ 	.word	0x00000008
        /*0988*/ 	.short	0x010a
        /*098a*/ 	.byte	0x05
	.zero		1


	//   ....[137]....
        /*098c*/ 	.word	0x00004de0
        /*0990*/ 	.word	0x000000ff
        /*0994*/ 	.word	0x00000008
        /*0998*/ 	.short	0x010a
        /*099a*/ 	.byte	0x05
	.zero		1


	//   ....[138]....
        /*099c*/ 	.word	0x00004ea0
        /*09a0*/ 	.word	0x000000ff
        /*09a4*/ 	.word	0x00000000
        /*09a8*/ 	.short	0x0101
        /*09aa*/ 	.byte	0x04
	.zero		1


	//   ....[139]....
        /*09ac*/ 	.word	0x00005200
        /*09b0*/ 	.word	0x000000ff
        /*09b4*/ 	.word	0x00000270
        /*09b8*/ 	.short	0x010a
        /*09ba*/ 	.byte	0x11
	.zero		1


	//   ....[140]....
        /*09bc*/ 	.word	0x000052a0
        /*09c0*/ 	.word	0x000000ff
        /*09c4*/ 	.word	0x00000000
        /*09c8*/ 	.short	0x0101
        /*09ca*/ 	.byte	0x17
	.zero		1


	//   ....[141]....
        /*09cc*/ 	.word	0x000052e0
        /*09d0*/ 	.word	0x000000ff
        /*09d4*/ 	.word	0x00000290
        /*09d8*/ 	.short	0x010a
        /*09da*/ 	.byte	0x16
	.zero		1


	//   ....[142]....
        /*09dc*/ 	.word	0x00005390
        /*09e0*/ 	.word	0x000000ff
        /*09e4*/ 	.word	0x00000000
        /*09e8*/ 	.short	0x010a
        /*09ea*/ 	.byte	0x04
	.zero		1


	//   ....[143]....
        /*09ec*/ 	.word	0x000053d0
        /*09f0*/ 	.word	0x000000ff
        /*09f4*/ 	.word	0x00000000
        /*09f8*/ 	.short	0x010a
        /*09fa*/ 	.byte	0x0a
	.zero		1


	//   ....[144]....
        /*09fc*/ 	.word	0x000054f0
        /*0a00*/ 	.word	0x000000ff
        /*0a04*/ 	.word	0x00000000
        /*0a08*/ 	.short	0x010a
        /*0a0a*/ 	.byte	0x04
	.zero		1


	//   ....[145]....
        /*0a0c*/ 	.word	0x00005790
        /*0a10*/ 	.word	0x000000ff
        /*0a14*/ 	.word	0x00000000
        /*0a18*/ 	.short	0x010a
        /*0a1a*/ 	.byte	0x04
	.zero		1


	//   ....[146]....
        /*0a1c*/ 	.word	0x00005830
        /*0a20*/ 	.word	0x00000000
        /*0a24*/ 	.word	0x00000000
        /*0a28*/ 	.short	0x010a
        /*0a2a*/ 	.byte	0xff
	.zero		1


	//   ....[147]....
        /*0a2c*/ 	.word	0x00005870
        /*0a30*/ 	.word	0x00000000
        /*0a34*/ 	.word	0x00000000
        /*0a38*/ 	.short	0x010a
        /*0a3a*/ 	.byte	0xff
	.zero		1


	//   ....[148]....
        /*0a3c*/ 	.word	0x000058e0
        /*0a40*/ 	.word	0x000000ff
        /*0a44*/ 	.word	0x00000000
        /*0a48*/ 	.short	0x0101
        /*0a4a*/ 	.byte	0x04
	.zero		1


	//   ....[149]....
        /*0a4c*/ 	.word	0x00005920
        /*0a50*/ 	.word	0x000000ff
        /*0a54*/ 	.word	0x000002a0
        /*0a58*/ 	.short	0x010a
        /*0a5a*/ 	.byte	0x11
	.zero		1


	//   ....[150]....
        /*0a5c*/ 	.word	0x00005980
        /*0a60*/ 	.word	0x000000ff
        /*0a64*/ 	.word	0x00000000
        /*0a68*/ 	.short	0x0101
        /*0a6a*/ 	.byte	0x04
	.zero		1


	//   ....[151]....
        /*0a6c*/ 	.word	0x00005e80
        /*0a70*/ 	.word	0x000000ff
        /*0a74*/ 	.word	0x00000270
        /*0a78*/ 	.short	0x010a
        /*0a7a*/ 	.byte	0x1b
	.zero		1


	//   ....[152]....
        /*0a7c*/ 	.word	0x00005f20
        /*0a80*/ 	.word	0x000000ff
        /*0a84*/ 	.word	0x00000000
        /*0a88*/ 	.short	0x0101
        /*0a8a*/ 	.byte	0x26
	.zero		1


	//   ....[153]....
        /*0a8c*/ 	.word	0x00006460
        /*0a90*/ 	.word	0x000000ff
        /*0a94*/ 	.word	0x00000268
        /*0a98*/ 	.short	0x010a
        /*0a9a*/ 	.byte	0x1b
	.zero		1


	//   ....[154]....
        /*0a9c*/ 	.word	0x00006650
        /*0aa0*/ 	.word	0x000000ff
        /*0aa4*/ 	.word	0x00000248
        /*0aa8*/ 	.short	0x010a
        /*0aaa*/ 	.byte	0x11
	.zero		1


	//   ....[155]....
        /*0aac*/ 	.word	0x00006a10
        /*0ab0*/ 	.word	0x000000ff
        /*0ab4*/ 	.word	0x00000230
        /*0ab8*/ 	.short	0x010b
        /*0aba*/ 	.byte	0x11
	.zero		1


	//   ....[156]....
        /*0abc*/ 	.word	0x00006a20
        /*0ac0*/ 	.word	0x000000ff
        /*0ac4*/ 	.word	0x00000000
        /*0ac8*/ 	.short	0x0101
        /*0aca*/ 	.byte	0x05
	.zero		1


	//   ....[157]....
        /*0acc*/ 	.word	0x00006a40
        /*0ad0*/ 	.word	0x000000ff
        /*0ad4*/ 	.word	0x00000248
        /*0ad8*/ 	.short	0x010a
        /*0ada*/ 	.byte	0x06
	.zero		1


	//   ....[158]....
        /*0adc*/ 	.word	0x00006ce0
        /*0ae0*/ 	.word	0x000000ff
        /*0ae4*/ 	.word	0x00000230
        /*0ae8*/ 	.short	0x010b
        /*0aea*/ 	.byte	0x06
	.zero		1


	//   ....[159]....
        /*0aec*/ 	.word	0x00006d10
        /*0af0*/ 	.word	0x000000ff
        /*0af4*/ 	.word	0x00000000
        /*0af8*/ 	.short	0x0101
        /*0afa*/ 	.byte	0x04
	.zero		1


	//   ....[160]....
        /*0afc*/ 	.word	0x00006d60
        /*0b00*/ 	.word	0x000000ff
        /*0b04*/ 	.word	0x00000000
        /*0b08*/ 	.short	0x010a
        /*0b0a*/ 	.byte	0x04
	.zero		1


	//   ....[161]....
        /*0b0c*/ 	.word	0x00006df0
        /*0b10*/ 	.word	0x000000ff
        /*0b14*/ 	.word	0x00000000
        /*0b18*/ 	.short	0x010a
        /*0b1a*/ 	.byte	0x05
	.zero		1


	//   ....[162]....
        /*0b1c*/ 	.word	0x00006e90
        /*0b20*/ 	.word	0x00000000
        /*0b24*/ 	.word	0x00000000
        /*0b28*/ 	.short	0x010a
        /*0b2a*/ 	.byte	0xff
	.zero		1


	//   ....[163]....
        /*0b2c*/ 	.word	0x000071c0
        /*0b30*/ 	.word	0x000000ff
        /*0b34*/ 	.word	0x00000270
        /*0b38*/ 	.short	0x010a
        /*0b3a*/ 	.byte	0x2d
	.zero		1


	//   ....[164]....
        /*0b3c*/ 	.word	0x00007290
        /*0b40*/ 	.word	0x000000ff
        /*0b44*/ 	.word	0x00000000
        /*0b48*/ 	.short	0x0101
        /*0b4a*/ 	.byte	0x04
	.zero		1


	//   ....[165]....
        /*0b4c*/ 	.word	0x00007ec0
        /*0b50*/ 	.word	0x00000000
        /*0b54*/ 	.word	0x00000230
        /*0b58*/ 	.short	0x010a
        /*0b5a*/ 	.byte	0xff
	.zero		1


	//   ....[166]....
        /*0b5c*/ 	.word	0x00007fe0
        /*0b60*/ 	.word	0x0000003a
        /*0b64*/ 	.word	0x00000280
        /*0b68*/ 	.short	0x010a
        /*0b6a*/ 	.byte	0xff
	.zero		1


	//   ....[167]....
        /*0b6c*/ 	.word	0x000081a0
        /*0b70*/ 	.word	0x00000000
        /*0b74*/ 	.word	0x00000230
        /*0b78*/ 	.short	0x010a
        /*0b7a*/ 	.byte	0xff
	.zero		1


	//   ....[168]....
        /*0b7c*/ 	.word	0x000082b0
        /*0b80*/ 	.word	0x0000003a
        /*0b84*/ 	.word	0x00000280
        /*0b88*/ 	.short	0x010a
        /*0b8a*/ 	.byte	0xff
	.zero		1


	//   ....[169]....
        /*0b8c*/ 	.word	0x00008b10
        /*0b90*/ 	.word	0x00000000
        /*0b94*/ 	.word	0x00000000
        /*0b98*/ 	.short	0x0101
        /*0b9a*/ 	.byte	0xff
	.zero		1


	//   ....[170]....
        /*0b9c*/ 	.word	0x00008b20
        /*0ba0*/ 	.word	0x00000003
        /*0ba4*/ 	.word	0x00000230
        /*0ba8*/ 	.short	0x010a
        /*0baa*/ 	.byte	0xff
	.zero		1


	//   ....[171]....
        /*0bac*/ 	.word	0x00008be0
        /*0bb0*/ 	.word	0x00000003
        /*0bb4*/ 	.word	0x00000230
        /*0bb8*/ 	.short	0x010a
        /*0bba*/ 	.byte	0xff
	.zero		1


	//   ....[172]....
        /*0bbc*/ 	.word	0x00008f40
        /*0bc0*/ 	.word	0x0000003a
        /*0bc4*/ 	.word	0x00000000
        /*0bc8*/ 	.short	0x0101
        /*0bca*/ 	.byte	0xff
	.zero		1


	//   ....[173]....
        /*0bcc*/ 	.word	0x00009530
        /*0bd0*/ 	.word	0x00000000
        /*0bd4*/ 	.word	0x00000000
        /*0bd8*/ 	.short	0x0101
        /*0bda*/ 	.byte	0xff
	.zero		1


	//   ....[174]....
        /*0bdc*/ 	.word	0x000097b0
        /*0be0*/ 	.word	0x000000ff
        /*0be4*/ 	.word	0x00000000
        /*0be8*/ 	.short	0x0101
        /*0bea*/ 	.byte	0x04
	.zero		1


	//   ....[175]....
        /*0bec*/ 	.word	0x000097e0
        /*0bf0*/ 	.word	0x00000000
        /*0bf4*/ 	.word	0x00000118
        /*0bf8*/ 	.short	0x010a
        /*0bfa*/ 	.byte	0xff
	.zero		1


	//   ....[176]....
        /*0bfc*/ 	.word	0x00009840
        /*0c00*/ 	.word	0x00000000
        /*0c04*/ 	.word	0x00000118
        /*0c08*/ 	.short	0x010a
        /*0c0a*/ 	.byte	0xff
	.zero		1


	//   ....[177]....
        /*0c0c*/ 	.word	0x000098a0
        /*0c10*/ 	.word	0x00000000
        /*0c14*/ 	.word	0x00000270
        /*0c18*/ 	.short	0x010a
        /*0c1a*/ 	.byte	0xff
	.zero		1


	//   ....[178]....
        /*0c1c*/ 	.word	0x00009900
        /*0c20*/ 	.word	0x00000000
        /*0c24*/ 	.word	0x00000000
        /*0c28*/ 	.short	0x010a
        /*0c2a*/ 	.byte	0xff
	.zero		1


	//   ....[179]....
        /*0c2c*/ 	.word	0x00009960
        /*0c30*/ 	.word	0x00000000
        /*0c34*/ 	.word	0x00000000
        /*0c38*/ 	.short	0x010a
        /*0c3a*/ 	.byte	0xff
	.zero		1


	//   ....[180]....
        /*0c3c*/ 	.word	0x000099c0
        /*0c40*/ 	.word	0x00000000
        /*0c44*/ 	.word	0x00000000
        /*0c48*/ 	.short	0x010a
        /*0c4a*/ 	.byte	0xff
	.zero		1


	//   ....[181]....
        /*0c4c*/ 	.word	0x00009a20
        /*0c50*/ 	.word	0x00000000
        /*0c54*/ 	.word	0x00000000
        /*0c58*/ 	.short	0x010a
        /*0c5a*/ 	.byte	0xff
	.zero		1


	//   ....[182]....
        /*0c5c*/ 	.word	0x00009a80
        /*0c60*/ 	.word	0x00000000
        /*0c64*/ 	.word	0x00000000
        /*0c68*/ 	.short	0x010a
        /*0c6a*/ 	.byte	0xff
	.zero		1


	//   ....[183]....
        /*0c6c*/ 	.word	0x00009ae0
        /*0c70*/ 	.word	0x00000000
        /*0c74*/ 	.word	0x00000000
        /*0c78*/ 	.short	0x010a
        /*0c7a*/ 	.byte	0xff
	.zero		1


	//   ....[184]....
        /*0c7c*/ 	.word	0x00009b40
        /*0c80*/ 	.word	0x00000000
        /*0c84*/ 	.word	0x00000000
        /*0c88*/ 	.short	0x010a
        /*0c8a*/ 	.byte	0xff
	.zero		1


	//   ....[185]....
        /*0c8c*/ 	.word	0x00009ba0
        /*0c90*/ 	.word	0x00000000
        /*0c94*/ 	.word	0x00000000
        /*0c98*/ 	.short	0x010a
        /*0c9a*/ 	.byte	0xff
	.zero		1


	//   ....[186]....
        /*0c9c*/ 	.word	0x00009c00
        /*0ca0*/ 	.word	0x00000000
        /*0ca4*/ 	.word	0x00000000
        /*0ca8*/ 	.short	0x010a
        /*0caa*/ 	.byte	0xff
	.zero		1


	//   ....[187]....
        /*0cac*/ 	.word	0x00009c60
        /*0cb0*/ 	.word	0x00000000
        /*0cb4*/ 	.word	0x00000000
        /*0cb8*/ 	.short	0x010a
        /*0cba*/ 	.byte	0xff
	.zero		1


	//   ....[188]....
        /*0cbc*/ 	.word	0x00009cc0
        /*0cc0*/ 	.word	0x00000000
        /*0cc4*/ 	.word	0x00000000
        /*0cc8*/ 	.short	0x010a
        /*0cca*/ 	.byte	0xff
	.zero		1


	//   ....[189]....
        /*0ccc*/ 	.word	0x00009d20
        /*0cd0*/ 	.word	0x00000000
        /*0cd4*/ 	.word	0x00000000
        /*0cd8*/ 	.short	0x010a
        /*0cda*/ 	.byte	0xff
	.zero		1


	//   ....[190]....
        /*0cdc*/ 	.word	0x00009d80
        /*0ce0*/ 	.word	0x00000000
        /*0ce4*/ 	.word	0x00000000
        /*0ce8*/ 	.short	0x010a
        /*0cea*/ 	.byte	0xff
	.zero		1


	//   ....[191]....
        /*0cec*/ 	.word	0x00009de0
        /*0cf0*/ 	.word	0x00000000
        /*0cf4*/ 	.word	0x00000000
        /*0cf8*/ 	.short	0x010a
        /*0cfa*/ 	.byte	0xff
	.zero		1


	//   ....[192]....
        /*0cfc*/ 	.word	0x00009e40
        /*0d00*/ 	.word	0x00000000
        /*0d04*/ 	.word	0x00000000
        /*0d08*/ 	.short	0x010a
        /*0d0a*/ 	.byte	0xff
	.zero		1


	//   ....[193]....
        /*0d0c*/ 	.word	0x00009ea0
        /*0d10*/ 	.word	0x00000000
        /*0d14*/ 	.word	0x00000000
        /*0d18*/ 	.short	0x010a
        /*0d1a*/ 	.byte	0xff
	.zero		1


	//   ....[194]....
        /*0d1c*/ 	.word	0x00009f00
        /*0d20*/ 	.word	0x00000000
        /*0d24*/ 	.word	0x00000000
        /*0d28*/ 	.short	0x010a
        /*0d2a*/ 	.byte	0xff
	.zero		1


	//   ....[195]....
        /*0d2c*/ 	.word	0x00009f60
        /*0d30*/ 	.word	0x00000000
        /*0d34*/ 	.word	0x00000000
        /*0d38*/ 	.short	0x010a
        /*0d3a*/ 	.byte	0xff
	.zero		1


	//   ....[196]....
        /*0d3c*/ 	.word	0x00009fc0
        /*0d40*/ 	.word	0x00000000
        /*0d44*/ 	.word	0x00000000
        /*0d48*/ 	.short	0x010a
        /*0d4a*/ 	.byte	0xff
	.zero		1


	//   ....[197]....
        /*0d4c*/ 	.word	0x0000a020
        /*0d50*/ 	.word	0x00000000
        /*0d54*/ 	.word	0x00000000
        /*0d58*/ 	.short	0x010a
        /*0d5a*/ 	.byte	0xff
	.zero		1


	//   ....[198]....
        /*0d5c*/ 	.word	0x0000a080
        /*0d60*/ 	.word	0x00000000
        /*0d64*/ 	.word	0x00000000
        /*0d68*/ 	.short	0x010a
        /*0d6a*/ 	.byte	0xff
	.zero		1


	//   ....[199]....
        /*0d6c*/ 	.word	0x0000a0e0
        /*0d70*/ 	.word	0x00000000
        /*0d74*/ 	.word	0x00000000
        /*0d78*/ 	.short	0x010a
        /*0d7a*/ 	.byte	0xff
	.zero		1


	//   ....[200]....
        /*0d7c*/ 	.word	0x0000a140
        /*0d80*/ 	.word	0x00000000
        /*0d84*/ 	.word	0x00000000
        /*0d88*/ 	.short	0x010a
        /*0d8a*/ 	.byte	0xff
	.zero		1


	//   ....[201]....
        /*0d8c*/ 	.word	0x0000a1a0
        /*0d90*/ 	.word	0x00000000
        /*0d94*/ 	.word	0x00000000
        /*0d98*/ 	.short	0x010a
        /*0d9a*/ 	.byte	0xff
	.zero		1


	//   ....[202]....
        /*0d9c*/ 	.word	0x0000a200
        /*0da0*/ 	.word	0x00000000
        /*0da4*/ 	.word	0x00000000
        /*0da8*/ 	.short	0x010a
        /*0daa*/ 	.byte	0xff
	.zero		1


	//   ....[203]....
        /*0dac*/ 	.word	0x0000a260
        /*0db0*/ 	.word	0x00000000
        /*0db4*/ 	.word	0x00000000
        /*0db8*/ 	.short	0x010a
        /*0dba*/ 	.byte	0xff
	.zero		1


	//   ....[204]....
        /*0dbc*/ 	.word	0x0000a2c0
        /*0dc0*/ 	.word	0x00000000
        /*0dc4*/ 	.word	0x00000000
        /*0dc8*/ 	.short	0x010a
        /*0dca*/ 	.byte	0xff
	.zero		1


	//   ....[205]....
        /*0dcc*/ 	.word	0x0000a320
        /*0dd0*/ 	.word	0x00000000
        /*0dd4*/ 	.word	0x00000000
        /*0dd8*/ 	.short	0x010a
        /*0dda*/ 	.byte	0xff
	.zero		1


	//   ....[206]....
        /*0ddc*/ 	.word	0x0000a380
        /*0de0*/ 	.word	0x00000000
        /*0de4*/ 	.word	0x00000000
        /*0de8*/ 	.short	0x010a
        /*0dea*/ 	.byte	0xff
	.zero		1


	//   ....[207]....
        /*0dec*/ 	.word	0x0000a3e0
        /*0df0*/ 	.word	0x00000000
        /*0df4*/ 	.word	0x00000000
        /*0df8*/ 	.short	0x010a
        /*0dfa*/ 	.byte	0xff
	.zero		1


	//   ....[208]....
        /*0dfc*/ 	.word	0x0000a440
        /*0e00*/ 	.word	0x00000000
        /*0e04*/ 	.word	0x00000000
        /*0e08*/ 	.short	0x010a
        /*0e0a*/ 	.byte	0xff
	.zero		1


	//   ....[209]....
        /*0e0c*/ 	.word	0x0000a4a0
        /*0e10*/ 	.word	0x00000000
        /*0e14*/ 	.word	0x00000000
        /*0e18*/ 	.short	0x010a
        /*0e1a*/ 	.byte	0xff
	.zero		1


	//   ....[210]....
        /*0e1c*/ 	.word	0x0000a500
        /*0e20*/ 	.word	0x00000000
        /*0e24*/ 	.word	0x00000000
        /*0e28*/ 	.short	0x010a
        /*0e2a*/ 	.byte	0xff
	.zero		1


	//   ....[211]....
        /*0e2c*/ 	.word	0x0000a560
        /*0e30*/ 	.word	0x00000000
        /*0e34*/ 	.word	0x00000000
        /*0e38*/ 	.short	0x010a
        /*0e3a*/ 	.byte	0xff
	.zero		1


	//   ....[212]....
        /*0e3c*/ 	.word	0x0000a5c0
        /*0e40*/ 	.word	0x00000004
        /*0e44*/ 	.word	0x00000278
        /*0e48*/ 	.short	0x010a
        /*0e4a*/ 	.byte	0xff
	.zero		1


	//   ....[213]....
        /*0e4c*/ 	.word	0x0000a620
        /*0e50*/ 	.word	0x00000004
        /*0e54*/ 	.word	0x00000270
        /*0e58*/ 	.short	0x010a
        /*0e5a*/ 	.byte	0xff
	.zero		1


	//   ....[214]....
        /*0e5c*/ 	.word	0x0000a680
        /*0e60*/ 	.word	0x00000005
        /*0e64*/ 	.word	0x00000008
        /*0e68*/ 	.short	0x010a
        /*0e6a*/ 	.byte	0xff
	.zero		1


	//   ....[215]....
        /*0e6c*/ 	.word	0x0000a760
        /*0e70*/ 	.word	0x00000003
        /*0e74*/ 	.word	0x00000008
        /*0e78*/ 	.short	0x010a
        /*0e7a*/ 	.byte	0xff
	.zero		1


	//   ....[216]....
        /*0e7c*/ 	.word	0x0000a7c0
        /*0e80*/ 	.word	0x00000004
        /*0e84*/ 	.word	0x00000270
        /*0e88*/ 	.short	0x010a
        /*0e8a*/ 	.byte	0xff
	.zero		1


	//   ....[217]....
        /*0e8c*/ 	.word	0x0000a820
        /*0e90*/ 	.word	0x00000004
        /*0e94*/ 	.word	0x00000290
        /*0e98*/ 	.short	0x010a
        /*0e9a*/ 	.byte	0xff
	.zero		1


	//   ....[218]....
        /*0e9c*/ 	.word	0x0000a880
        /*0ea0*/ 	.word	0x00000004
        /*0ea4*/ 	.word	0x00000000
        /*0ea8*/ 	.short	0x010a
        /*0eaa*/ 	.byte	0xff
	.zero		1


	//   ....[219]....
        /*0eac*/ 	.word	0x0000a8e0
        /*0eb0*/ 	.word	0x00000000
        /*0eb4*/ 	.word	0x00000000
        /*0eb8*/ 	.short	0x010a
        /*0eba*/ 	.byte	0xff
	.zero		1


	//   ....[220]....
        /*0ebc*/ 	.word	0x0000a940
        /*0ec0*/ 	.word	0x00000000
        /*0ec4*/ 	.word	0x000002a0
        /*0ec8*/ 	.short	0x010a
        /*0eca*/ 	.byte	0xff
	.zero		1


	//   ....[221]....
        /*0ecc*/ 	.word	0x0000a9a0
        /*0ed0*/ 	.word	0x00000000
        /*0ed4*/ 	.word	0x00000270
        /*0ed8*/ 	.short	0x010a
        /*0eda*/ 	.byte	0xff
	.zero		1


	//   ....[222]....
        /*0edc*/ 	.word	0x0000aa00
        /*0ee0*/ 	.word	0x00000000
        /*0ee4*/ 	.word	0x00000268
        /*0ee8*/ 	.short	0x010a
        /*0eea*/ 	.byte	0xff
	.zero		1


	//   ....[223]....
        /*0eec*/ 	.word	0x0000aa60
        /*0ef0*/ 	.word	0x00000002
        /*0ef4*/ 	.word	0x00000248
        /*0ef8*/ 	.short	0x010a
        /*0efa*/ 	.byte	0xff
	.zero		1


	//   ....[224]....
        /*0efc*/ 	.word	0x0000aac0
        /*0f00*/ 	.word	0x00000000
        /*0f04*/ 	.word	0x00000248
        /*0f08*/ 	.short	0x010a
        /*0f0a*/ 	.byte	0xff
	.zero		1


	//   ....[225]....
        /*0f0c*/ 	.word	0x0000ab20
        /*0f10*/ 	.word	0x00000000
        /*0f14*/ 	.word	0x00000000
        /*0f18*/ 	.short	0x010a
        /*0f1a*/ 	.byte	0xff
	.zero		1


	//   ....[226]....
        /*0f1c*/ 	.word	0x0000ab80
        /*0f20*/ 	.word	0x00000000
        /*0f24*/ 	.word	0x00000000
        /*0f28*/ 	.short	0x010a
        /*0f2a*/ 	.byte	0xff
	.zero		1


	//   ....[227]....
        /*0f2c*/ 	.word	0x0000abe0
        /*0f30*/ 	.word	0x00000000
        /*0f34*/ 	.word	0x00000270
        /*0f38*/ 	.short	0x010a
        /*0f3a*/ 	.byte	0xff
	.zero		1


	//   ....[228]....
        /*0f3c*/ 	.word	0x0000ac30
        /*0f40*/ 	.word	0x00000000
        /*0f44*/ 	.word	0x00000230
        /*0f48*/ 	.short	0x010a
        /*0f4a*/ 	.byte	0xff
	.zero		1


	//   ....[229]....
        /*0f4c*/ 	.word	0x0000ac80
        /*0f50*/ 	.word	0x0000003a
        /*0f54*/ 	.word	0x00000280
        /*0f58*/ 	.short	0x010a
        /*0f5a*/ 	.byte	0xff
	.zero		1


	//   ....[230]....
        /*0f5c*/ 	.word	0x0000acd0
        /*0f60*/ 	.word	0x00000003
        /*0f64*/ 	.word	0x00000230
        /*0f68*/ 	.short	0x010a
        /*0f6a*/ 	.byte	0xff
	.zero		1


	//----- nvinfo : EIATTR_NUM_MBARRIERS
	.align		4
.L_47:
        /*0f6c*/ 	.byte	0x03, 0x38
        /*0f6e*/ 	.short	0x0055


	//----- nvinfo : EIATTR_EXIT_INSTR_OFFSETS
	.align		4
        /*0f70*/ 	.byte	0x04, 0x1c
        /*0f72*/ 	.short	(.L_49 - .L_48)


	//   ....[0]....
.L_48:
        /*0f74*/ 	.word	0x000046e0


	//   ....[1]....
        /*0f78*/ 	.word	0x00004990


	//   ....[2]....
        /*0f7c*/ 	.word	0x000049f0


	//   ....[3]....
        /*0f80*/ 	.word	0x00005bb0


	//   ....[4]....
        /*0f84*/ 	.word	0x00006ec0


	//   ....[5]....
        /*0f88*/ 	.word	0x00006f00


	//   ....[6]....
        /*0f8c*/ 	.word	0x00009690


	//   ....[7]....
        /*0f90*/ 	.word	0x00009710


	//   ....[8]....
        /*0f94*/ 	.word	0x00009740


	//   ....[9]....
        /*0f98*/ 	.word	0x000097c0


	//----- nvinfo : EIATTR_MAX_THREADS
	.align		4
.L_49:
        /*0f9c*/ 	.byte	0x04, 0x05
        /*0f9e*/ 	.short	(.L_51 - .L_50)
.L_50:
        /*0fa0*/ 	.word	0x00000100
        /*0fa4*/ 	.word	0x00000001
        /*0fa8*/ 	.word	0x00000001


	//----- nvinfo : EIATTR_CRS_STACK_SIZE
	.align		4
.L_51:
        /*0fac*/ 	.byte	0x04, 0x1e
        /*0fae*/ 	.short	(.L_53 - .L_52)
.L_52:
        /*0fb0*/ 	.word	0x00000000


	//----- nvinfo : EIATTR_CBANK_PARAM_SIZE
	.align		4
.L_53:
        /*0fb4*/ 	.byte	0x03, 0x19
        /*0fb6*/ 	.short	0x0900


	//----- nvinfo : EIATTR_PARAM_CBANK
	.align		4
        /*0fb8*/ 	.byte	0x04, 0x0a
        /*0fba*/ 	.short	(.L_55 - .L_54)
	.align		4
.L_54:
        /*0fbc*/ 	.word	index@(.nv.constant0._ZN7cutlass13device_kernelINS_4conv6kernel13ConvUniversalINS1_16ConvProblemShapeILNS1_8OperatorE0ELi3EEENS1_10collective14CollectiveConvINS1_47MainloopSm100TmaUmmaWarpSpecializedImplicitGemmILS5_0ELi35ELi3ELi1ELi2EN4cute5tupleIJNSA_1CILi2EEENSC_ILi1EEESE_EEEEENSB_IJNSC_ILi128EEENSC_ILi64EEENSB_IJNSC_ILi32EEEEEEEEENS_10bfloat16_tESM_NSA_8TiledMMAINSA_8MMA_AtomIJNSA_26SM100_MMA_F16BF16_2x1SM_SSISM_SM_fLi128ELi64ELNSA_4UMMA5MajorE0ELSR_0ELNSQ_7ScaleInE0ELSS_0EEEEEENSA_6LayoutINSB_IJSE_SE_SE_EEENSB_IJNSC_ILi0EEESX_SX_EEEEENSB_IJNSA_10UnderscoreES10_S10_EEEEENS7_6detail27Sm100ImplicitGemmTileTraitsINSA_25SM100_TMA_2SM_LOAD_IM2COLENSA_14ComposedLayoutINSA_7SwizzleILi2ELi4ELi3EEENSA_18smem_ptr_flag_bitsILi16EEENSV_INSB_IJNSC_ILi8EEESJ_EEENSB_IJSJ_SE_EEEEEEEvEENS14_INSA_18SM100_TMA_2SM_LOADES1F_vEEEENS_8epilogue10collective18CollectiveEpilogueINS1K_23Sm100TmaWarpSpecializedILi3ELi2ELi16ELb1ELb0EEEJNSB_IJSI_SI_SK_EEENSB_IJNSV_ISI_SE_EENSV_INSB_IJNSC_ILi16EEESD_EEENSB_IJSE_SJ_EEEEEEEESM_NSB_IJNSB_IJllllEEESE_SX_EEESM_S1X_NS1K_6fusion15FusionCallbacksIS1O_NS1Y_17LinearCombinationISM_fSM_fLNS_15FloatRoundStyleE2EEES1P_S1V_JEEENSA_5SM1004TMEM4LOAD26SM100_TMEM_LOAD_32dp32b16xENSA_20SM90_TMA_LOAD_IM2COLENS16_INS17_ILi1ELi4ELi3EEES1A_NSV_INSB_IJS1B_S1R_EEENSB_IJS1R_SE_EEEEEEENSA_39AutoVectorizingCopyWithAssumedAlignmentILi128EEENSA_21SM90_TMA_STORE_IM2COLES2D_S2F_S2F_EEEvvEEEEvNT_6ParamsE)
        /*0fc0*/ 	.short	0x0380
        /*0fc2*/ 	.short	0x0900


	//----- nvinfo : EIATTR_SW_WAR
	.align		4
.L_55:
        /*0fc4*/ 	.byte	0x04, 0x36
        /*0fc6*/ 	.short	(.L_57 - .L_56)
.L_56:
        /*0fc8*/ 	.word	0x00000008
.L_57:


//--------------------- .nv.callgraph             --------------------------
	.section	.nv.callgraph,"",@"SHT_CUDA_CALLGRAPH"
	.align	4
	.sectionentsize	8
	.align		4
        /*0000*/ 	.word	0x00000000
	.align		4
        /*0004*/ 	.word	0xffffffff
	.align		4
        /*0008*/ 	.word	index@(_ZN7cutlass13device_kernelINS_4conv6kernel13ConvUniversalINS1_16ConvProblemShapeILNS1_8OperatorE0ELi3EEENS1_10collective14CollectiveConvINS1_47MainloopSm100TmaUmmaWarpSpecializedImplicitGemmILS5_0ELi35ELi3ELi1ELi2EN4cute5tupleIJNSA_1CILi2EEENSC_ILi1EEESE_EEEEENSB_IJNSC_ILi128EEENSC_ILi64EEENSB_IJNSC_ILi32EEEEEEEEENS_10bfloat16_tESM_NSA_8TiledMMAINSA_8MMA_AtomIJNSA_26SM100_MMA_F16BF16_2x1SM_SSISM_SM_fLi128ELi64ELNSA_4UMMA5MajorE0ELSR_0ELNSQ_7ScaleInE0ELSS_0EEEEEENSA_6LayoutINSB_IJSE_SE_SE_EEENSB_IJNSC_ILi0EEESX_SX_EEEEENSB_IJNSA_10UnderscoreES10_S10_EEEEENS7_6detail27Sm100ImplicitGemmTileTraitsINSA_25SM100_TMA_2SM_LOAD_IM2COLENSA_14ComposedLayoutINSA_7SwizzleILi2ELi4ELi3EEENSA_18smem_ptr_flag_bitsILi16EEENSV_INSB_IJNSC_ILi8EEESJ_EEENSB_IJSJ_SE_EEEEEEEvEENS14_INSA_18SM100_TMA_2SM_LOADES1F_vEEEENS_8epilogue10collective18CollectiveEpilogueINS1K_23Sm100TmaWarpSpecializedILi3ELi2ELi16ELb1ELb0EEEJNSB_IJSI_SI_SK_EEENSB_IJNSV_ISI_SE_EENSV_INSB_IJNSC_ILi16EEESD_EEENSB_IJSE_SJ_EEEEEEEESM_NSB_IJNSB_IJllllEEESE_SX_EEESM_S1X_NS1K_6fusion15FusionCallbacksIS1O_NS1Y_17LinearCombinationISM_fSM_fLNS_15FloatRoundStyleE2EEES1P_S1V_JEEENSA_5SM1004TMEM4LOAD26SM100_TMEM_LOAD_32dp32b16xENSA_20SM90_TMA_LOAD_IM2COLENS16_INS17_ILi1ELi4ELi3EEES1A_NSV_INSB_IJS1B_S1R_EEENSB_IJS1R_SE_EEEEEEENSA_39AutoVectorizingCopyWithAssumedAlignmentILi128EEENSA_21SM90_TMA_STORE_IM2COLES2D_S2F_S2F_EEEvvEEEEvNT_6ParamsE)
	.align		4
        /*000c*/ 	.word	index@(__assertfail)
	.align		4
        /*0010*/ 	.word	0x00000000
	.align		4
        /*0014*/ 	.word	0xfffffffe
	.align		4
        /*0018*/ 	.word	0x00000000
	.align		4
        /*001c*/ 	.word	0xfffffffd
	.align		4
        /*0020*/ 	.word	0x00000000
	.align		4
        /*0024*/ 	.word	0xfffffffc


//--------------------- .nv.constant4             --------------------------
	.section	.nv.constant4,"a",@progbits
	.align	8
	.align		8
.nv.constant4:
        /*0000*/ 	.dword	__assertfail
	.align		8
        /*0008*/ 	.dword	__unnamed_1
	.align		8
        /*0010*/ 	.dword	__unnamed_2
	.align		8
        /*0018*/ 	.dword	_ZN39_INTERNAL_784126fc_4_k_cu_c11b3d5a_32414cuda3std3__45__cpo5beginE
	.align		8
        /*0020*/ 	.dword	_ZN39_INTERNAL_784126fc_4_k_cu_c11b3d5a_32414cuda3std3__45__cpo3endE
	.align		8
        /*0028*/ 	.dword	_ZN39_INTERNAL_784126fc_4_k_cu_c11b3d5a_32414cuda3std3__45__cpo6cbeginE
	.align		8
        /*0030*/ 	.dword	_ZN39_INTERNAL_784126fc_4_k_cu_c11b3d5a_32414cuda3std3__45__cpo4cendE
	.align		8
        /*0038*/ 	.dword	_ZN39_INTERNAL_784126fc_4_k_cu_c11b3d5a_32414cuda3std3__441_GLOBAL__N__784126fc_4_k_cu_c11b3d5a_32416ignoreE
	.align		8
        /*0040*/ 	.dword	_ZN39_INTERNAL_784126fc_4_k_cu_c11b3d5a_32414cuda3std3__419piecewise_constructE
	.align		8
        /*0048*/ 	.dword	_ZN39_INTERNAL_784126fc_4_k_cu_c11b3d5a_32414cuda3std3__48in_placeE
	.align		8
        /*0050*/ 	.dword	_ZN39_INTERNAL_784126fc_4_k_cu_c11b3d5a_32414cuda3std6ranges3__45__cpo4swapE
	.align		8
        /*0058*/ 	.dword	_ZN39_INTERNAL_784126fc_4_k_cu_c11b3d5a_32414cuda3std6ranges3__45__cpo9iter_moveE
	.align		8
        /*0060*/ 	.dword	_ZN39_INTERNAL_784126fc_4_k_cu_c11b3d5a_32414cute7productE
	.align		8
        /*0068*/ 	.dword	_ZN39_INTERNAL_784126fc_4_k_cu_c11b3d5a_32414cute1_E
	.align		8
        /*0070*/ 	.dword	$str$27
	.align		8
        /*0078*/ 	.dword	$str$28
	.align		8
        /*0080*/ 	.dword	$str$29
	.align		8
        /*0088*/ 	.dword	$str$30


//--------------------- .text._ZN7cutlass13device_kernelINS_4conv6kernel13ConvUniversalINS1_16ConvProblemShapeILNS1_8OperatorE0ELi3EEENS1_10collective14CollectiveConvINS1_47MainloopSm100TmaUmmaWarpSpecializedImplicitGemmILS5_0ELi35ELi3ELi1ELi2EN4cute5tupleIJNSA_1CILi2EEENSC_ILi1EEESE_EEEEENSB_IJNSC_ILi128EEENSC_ILi64EEENSB_IJNSC_ILi32EEEEEEEEENS_10bfloat16_tESM_NSA_8TiledMMAINSA_8MMA_AtomIJNSA_26SM100_MMA_F16BF16_2x1SM_SSISM_SM_fLi128ELi64ELNSA_4UMMA5MajorE0ELSR_0ELNSQ_7ScaleInE0ELSS_0EEEEEENSA_6LayoutINSB_IJSE_SE_SE_EEENSB_IJNSC_ILi0EEESX_SX_EEEEENSB_IJNSA_10UnderscoreES10_S10_EEEEENS7_6detail27Sm100ImplicitGemmTileTraitsINSA_25SM100_TMA_2SM_LOAD_IM2COLENSA_14ComposedLayoutINSA_7SwizzleILi2ELi4ELi3EEENSA_18smem_ptr_flag_bitsILi16EEENSV_INSB_IJNSC_ILi8EEESJ_EEENSB_IJSJ_SE_EEEEEEEvEENS14_INSA_18SM100_TMA_2SM_LOADES1F_vEEEENS_8epilogue10collective18CollectiveEpilogueINS1K_23Sm100TmaWarpSpecializedILi3ELi2ELi16ELb1ELb0EEEJNSB_IJSI_SI_SK_EEENSB_IJNSV_ISI_SE_EENSV_INSB_IJNSC_ILi16EEESD_EEENSB_IJSE_SJ_EEEEEEEESM_NSB_IJNSB_IJllllEEESE_SX_EEESM_S1X_NS1K_6fusion15FusionCallbacksIS1O_NS1Y_17LinearCombinationISM_fSM_fLNS_15FloatRoundStyleE2EEES1P_S1V_JEEENSA_5SM1004TMEM4LOAD26SM100_TMEM_LOAD_32dp32b16xENSA_20SM90_TMA_LOAD_IM2COLENS16_INS17_ILi1ELi4ELi3EEES1A_NSV_INSB_IJS1B_S1R_EEENSB_IJS1R_SE_EEEEEEENSA_39AutoVectorizingCopyWithAssumedAlignmentILi128EEENSA_21SM90_TMA_STORE_IM2COLES2D_S2F_S2F_EEEvvEEEEvNT_6ParamsE --------------------------
	.section	.text._ZN7cutlass13device_kernelINS_4conv6kernel13ConvUniversalINS1_16ConvProblemShapeILNS1_8OperatorE0ELi3EEENS1_10collective14CollectiveConvINS1_47MainloopSm100TmaUmmaWarpSpecializedImplicitGemmILS5_0ELi35ELi3ELi1ELi2EN4cute5tupleIJNSA_1CILi2EEENSC_ILi1EEESE_EEEEENSB_IJNSC_ILi128EEENSC_ILi64EEENSB_IJNSC_ILi32EEEEEEEEENS_10bfloat16_tESM_NSA_8TiledMMAINSA_8MMA_AtomIJNSA_26SM100_MMA_F16BF16_2x1SM_SSISM_SM_fLi128ELi64ELNSA_4UMMA5MajorE0ELSR_0ELNSQ_7ScaleInE0ELSS_0EEEEEENSA_6LayoutINSB_IJSE_SE_SE_EEENSB_IJNSC_ILi0EEESX_SX_EEEEENSB_IJNSA_10UnderscoreES10_S10_EEEEENS7_6detail27Sm100ImplicitGemmTileTraitsINSA_25SM100_TMA_2SM_LOAD_IM2COLENSA_14ComposedLayoutINSA_7SwizzleILi2ELi4ELi3EEENSA_18smem_ptr_flag_bitsILi16EEENSV_INSB_IJNSC_ILi8EEESJ_EEENSB_IJSJ_SE_EEEEEEEvEENS14_INSA_18SM100_TMA_2SM_LOADES1F_vEEEENS_8epilogue10collective18CollectiveEpilogueINS1K_23Sm100TmaWarpSpecializedILi3ELi2ELi16ELb1ELb0EEEJNSB_IJSI_SI_SK_EEENSB_IJNSV_ISI_SE_EENSV_INSB_IJNSC_ILi16EEESD_EEENSB_IJSE_SJ_EEEEEEEESM_NSB_IJNSB_IJllllEEESE_SX_EEESM_S1X_NS1K_6fusion15FusionCallbacksIS1O_NS1Y_17LinearCombinationISM_fSM_fLNS_15FloatRoundStyleE2EEES1P_S1V_JEEENSA_5SM1004TMEM4LOAD26SM100_TMEM_LOAD_32dp32b16xENSA_20SM90_TMA_LOAD_IM2COLENS16_INS17_ILi1ELi4ELi3EEES1A_NSV_INSB_IJS1B_S1R_EEENSB_IJS1R_SE_EEEEEEENSA_39AutoVectorizingCopyWithAssumedAlignmentILi128EEENSA_21SM90_TMA_STORE_IM2COLES2D_S2F_S2F_EEEvvEEEEvNT_6ParamsE,"ax",@progbits
	.align	128
.text._ZN7cutlass13device_kernelINS_4conv6kernel13ConvUniversalINS1_16ConvProblemShapeILNS1_8OperatorE0ELi3EEENS1_10collective14CollectiveConvINS1_47MainloopSm100TmaUmmaWarpSpecializedImplicitGemmILS5_0ELi35ELi3ELi1ELi2EN4cute5tupleIJNSA_1CILi2EEENSC_ILi1EEESE_EEEEENSB_IJNSC_ILi128EEENSC_ILi64EEENSB_IJNSC_ILi32EEEEEEEEENS_10bfloat16_tESM_NSA_8TiledMMAINSA_8MMA_AtomIJNSA_26SM100_MMA_F16BF16_2x1SM_SSISM_SM_fLi128ELi64ELNSA_4UMMA5MajorE0ELSR_0ELNSQ_7ScaleInE0ELSS_0EEEEEENSA_6LayoutINSB_IJSE_SE_SE_EEENSB_IJNSC_ILi0EEESX_SX_EEEEENSB_IJNSA_10UnderscoreES10_S10_EEEEENS7_6detail27Sm100ImplicitGemmTileTraitsINSA_25SM100_TMA_2SM_LOAD_IM2COLENSA_14ComposedLayoutINSA_7SwizzleILi2ELi4ELi3EEENSA_18smem_ptr_flag_bitsILi16EEENSV_INSB_IJNSC_ILi8EEESJ_EEENSB_IJSJ_SE_EEEEEEEvEENS14_INSA_18SM100_TMA_2SM_LOADES1F_vEEEENS_8epilogue10collective18CollectiveEpilogueINS1K_23Sm100TmaWarpSpecializedILi3ELi2ELi16ELb1ELb0EEEJNSB_IJSI_SI_SK_EEENSB_IJNSV_ISI_SE_EENSV_INSB_IJNSC_ILi16EEESD_EEENSB_IJSE_SJ_EEEEEEEESM_NSB_IJNSB_IJllllEEESE_SX_EEESM_S1X_NS1K_6fusion15FusionCallbacksIS1O_NS1Y_17LinearCombinationISM_fSM_fLNS_15FloatRoundStyleE2EEES1P_S1V_JEEENSA_5SM1004TMEM4LOAD26SM100_TMEM_LOAD_32dp32b16xENSA_20SM90_TMA_LOAD_IM2COLENS16_INS17_ILi1ELi4ELi3EEES1A_NSV_INSB_IJS1B_S1R_EEENSB_IJS1R_SE_EEEEEEENSA_39AutoVectorizingCopyWithAssumedAlignmentILi128EEENSA_21SM90_TMA_STORE_IM2COLES2D_S2F_S2F_EEEvvEEEEvNT_6ParamsE:
        .type           _ZN7cutlass13device_kernelINS_4conv6kernel13ConvUniversalINS1_16ConvProblemShapeILNS1_8OperatorE0ELi3EEENS1_10collective14CollectiveConvINS1_47MainloopSm100TmaUmmaWarpSpecializedImplicitGemmILS5_0ELi35ELi3ELi1ELi2EN4cute5tupleIJNSA_1CILi2EEENSC_ILi1EEESE_EEEEENSB_IJNSC_ILi128EEENSC_ILi64EEENSB_IJNSC_ILi32EEEEEEEEENS_10bfloat16_tESM_NSA_8TiledMMAINSA_8MMA_AtomIJNSA_26SM100_MMA_F16BF16_2x1SM_SSISM_SM_fLi128ELi64ELNSA_4UMMA5MajorE0ELSR_0ELNSQ_7ScaleInE0ELSS_0EEEEEENSA_6LayoutINSB_IJSE_SE_SE_EEENSB_IJNSC_ILi0EEESX_SX_EEEEENSB_IJNSA_10UnderscoreES10_S10_EEEEENS7_6detail27Sm100ImplicitGemmTileTraitsINSA_25SM100_TMA_2SM_LOAD_IM2COLENSA_14ComposedLayoutINSA_7SwizzleILi2ELi4ELi3EEENSA_18smem_ptr_flag_bitsILi16EEENSV_INSB_IJNSC_ILi8EEESJ_EEENSB_IJSJ_SE_EEEEEEEvEENS14_INSA_18SM100_TMA_2SM_LOADES1F_vEEEENS_8epilogue10collective18CollectiveEpilogueINS1K_23Sm100TmaWarpSpecializedILi3ELi2ELi16ELb1ELb0EEEJNSB_IJSI_SI_SK_EEENSB_IJNSV_ISI_SE_EENSV_INSB_IJNSC_ILi16EEESD_EEENSB_IJSE_SJ_EEEEEEEESM_NSB_IJNSB_IJllllEEESE_SX_EEESM_S1X_NS1K_6fusion15FusionCallbacksIS1O_NS1Y_17LinearCombinationISM_fSM_fLNS_15FloatRoundStyleE2EEES1P_S1V_JEEENSA_5SM1004TMEM4LOAD26SM100_TMEM_LOAD_32dp32b16xENSA_20SM90_TMA_LOAD_IM2COLENS16_INS17_ILi1ELi4ELi3EEES1A_NSV_INSB_IJS1B_S1R_EEENSB_IJS1R_SE_EEEEEEENSA_39AutoVectorizingCopyWithAssumedAlignmentILi128EEENSA_21SM90_TMA_STORE_IM2COLES2D_S2F_S2F_EEEvvEEEEvNT_6ParamsE,@function
        .size           _ZN7cutlass13device_kernelINS_4conv6kernel13ConvUniversalINS1_16ConvProblemShapeILNS1_8OperatorE0ELi3EEENS1_10collective14CollectiveConvINS1_47MainloopSm100TmaUmmaWarpSpecializedImplicitGemmILS5_0ELi35ELi3ELi1ELi2EN4cute5tupleIJNSA_1CILi2EEENSC_ILi1EEESE_EEEEENSB_IJNSC_ILi128EEENSC_ILi64EEENSB_IJNSC_ILi32EEEEEEEEENS_10bfloat16_tESM_NSA_8TiledMMAINSA_8MMA_AtomIJNSA_26SM100_MMA_F16BF16_2x1SM_SSISM_SM_fLi128ELi64ELNSA_4UMMA5MajorE0ELSR_0ELNSQ_7ScaleInE0ELSS_0EEEEEENSA_6LayoutINSB_IJSE_SE_SE_EEENSB_IJNSC_ILi0EEESX_SX_EEEEENSB_IJNSA_10UnderscoreES10_S10_EEEEENS7_6detail27Sm100ImplicitGemmTileTraitsINSA_25SM100_TMA_2SM_LOAD_IM2COLENSA_14ComposedLayoutINSA_7SwizzleILi2ELi4ELi3EEENSA_18smem_ptr_flag_bitsILi16EEENSV_INSB_IJNSC_ILi8EEESJ_EEENSB_IJSJ_SE_EEEEEEEvEENS14_INSA_18SM100_TMA_2SM_LOADES1F_vEEEENS_8epilogue10collective18CollectiveEpilogueINS1K_23Sm100TmaWarpSpecializedILi3ELi2ELi16ELb1ELb0EEEJNSB_IJSI_SI_SK_EEENSB_IJNSV_ISI_SE_EENSV_INSB_IJNSC_ILi16EEESD_EEENSB_IJSE_SJ_EEEEEEEESM_NSB_IJNSB_IJllllEEESE_SX_EEESM_S1X_NS1K_6fusion15FusionCallbacksIS1O_NS1Y_17LinearCombinationISM_fSM_fLNS_15FloatRoundStyleE2EEES1P_S1V_JEEENSA_5SM1004TMEM4LOAD26SM100_TMEM_LOAD_32dp32b16xENSA_20SM90_TMA_LOAD_IM2COLENS16_INS17_ILi1ELi4ELi3EEES1A_NSV_INSB_IJS1B_S1R_EEENSB_IJS1R_SE_EEEEEEENSA_39AutoVectorizingCopyWithAssumedAlignmentILi128EEENSA_21SM90_TMA_STORE_IM2COLES2D_S2F_S2F_EEEvvEEEEvNT_6ParamsE,(.L_x_259 - _ZN7cutlass13device_kernelINS_4conv6kernel13ConvUniversalINS1_16ConvProblemShapeILNS1_8OperatorE0ELi3EEENS1_10collective14CollectiveConvINS1_47MainloopSm100TmaUmmaWarpSpecializedImplicitGemmILS5_0ELi35ELi3ELi1ELi2EN4cute5tupleIJNSA_1CILi2EEENSC_ILi1EEESE_EEEEENSB_IJNSC_ILi128EEENSC_ILi64EEENSB_IJNSC_ILi32EEEEEEEEENS_10bfloat16_tESM_NSA_8TiledMMAINSA_8MMA_AtomIJNSA_26SM100_MMA_F16BF16_2x1SM_SSISM_SM_fLi128ELi64ELNSA_4UMMA5MajorE0ELSR_0ELNSQ_7ScaleInE0ELSS_0EEEEEENSA_6LayoutINSB_IJSE_SE_SE_EEENSB_IJNSC_ILi0EEESX_SX_EEEEENSB_IJNSA_10UnderscoreES10_S10_EEEEENS7_6detail27Sm100ImplicitGemmTileTraitsINSA_25SM100_TMA_2SM_LOAD_IM2COLENSA_14ComposedLayoutINSA_7SwizzleILi2ELi4ELi3EEENSA_18smem_ptr_flag_bitsILi16EEENSV_INSB_IJNSC_ILi8EEESJ_EEENSB_IJSJ_SE_EEEEEEEvEENS14_INSA_18SM100_TMA_2SM_LOADES1F_vEEEENS_8epilogue10collective18CollectiveEpilogueINS1K_23Sm100TmaWarpSpecializedILi3ELi2ELi16ELb1ELb0EEEJNSB_IJSI_SI_SK_EEENSB_IJNSV_ISI_SE_EENSV_INSB_IJNSC_ILi16EEESD_EEENSB_IJSE_SJ_EEEEEEEESM_NSB_IJNSB_IJllllEEESE_SX_EEESM_S1X_NS1K_6fusion15FusionCallbacksIS1O_NS1Y_17LinearCombinationISM_fSM_fLNS_15FloatRoundStyleE2EEES1P_S1V_JEEENSA_5SM1004TMEM4LOAD26SM100_TMEM_LOAD_32dp32b16xENSA_20SM90_TMA_LOAD_IM2COLENS16_INS17_ILi1ELi4ELi3EEES1A_NSV_INSB_IJS1B_S1R_EEENSB_IJS1R_SE_EEEEEEENSA_39AutoVectorizingCopyWithAssumedAlignmentILi128EEENSA_21SM90_TMA_STORE_IM2COLES2D_S2F_S2F_EEEvvEEEEvNT_6ParamsE)
        .other          _ZN7cutlass13device_kernelINS_4conv6kernel13ConvUniversalINS1_16ConvProblemShapeILNS1_8OperatorE0ELi3EEENS1_10collective14CollectiveConvINS1_47MainloopSm100TmaUmmaWarpSpecializedImplicitGemmILS5_0ELi35ELi3ELi1ELi2EN4cute5tupleIJNSA_1CILi2EEENSC_ILi1EEESE_EEEEENSB_IJNSC_ILi128EEENSC_ILi64EEENSB_IJNSC_ILi32EEEEEEEEENS_10bfloat16_tESM_NSA_8TiledMMAINSA_8MMA_AtomIJNSA_26SM100_MMA_F16BF16_2x1SM_SSISM_SM_fLi128ELi64ELNSA_4UMMA5MajorE0ELSR_0ELNSQ_7ScaleInE0ELSS_0EEEEEENSA_6LayoutINSB_IJSE_SE_SE_EEENSB_IJNSC_ILi0EEESX_SX_EEEEENSB_IJNSA_10UnderscoreES10_S10_EEEEENS7_6detail27Sm100ImplicitGemmTileTraitsINSA_25SM100_TMA_2SM_LOAD_IM2COLENSA_14ComposedLayoutINSA_7SwizzleILi2ELi4ELi3EEENSA_18smem_ptr_flag_bitsILi16EEENSV_INSB_IJNSC_ILi8EEESJ_EEENSB_IJSJ_SE_EEEEEEEvEENS14_INSA_18SM100_TMA_2SM_LOADES1F_vEEEENS_8epilogue10collective18CollectiveEpilogueINS1K_23Sm100TmaWarpSpecializedILi3ELi2ELi16ELb1ELb0EEEJNSB_IJSI_SI_SK_EEENSB_IJNSV_ISI_SE_EENSV_INSB_IJNSC_ILi16EEESD_EEENSB_IJSE_SJ_EEEEEEEESM_NSB_IJNSB_IJllllEEESE_SX_EEESM_S1X_NS1K_6fusion15FusionCallbacksIS1O_NS1Y_17LinearCombinationISM_fSM_fLNS_15FloatRoundStyleE2EEES1P_S1V_JEEENSA_5SM1004TMEM4LOAD26SM100_TMEM_LOAD_32dp32b16xENSA_20SM90_TMA_LOAD_IM2COLENS16_INS17_ILi1ELi4ELi3EEES1A_NSV_INSB_IJS1B_S1R_EEENSB_IJS1R_SE_EEEEEEENSA_39AutoVectorizingCopyWithAssumedAlignmentILi128EEENSA_21SM90_TMA_STORE_IM2COLES2D_S2F_S2F_EEEvvEEEEvNT_6ParamsE,@"STO_CUDA_ENTRY STV_DEFAULT"
_ZN7cutlass13device_kernelINS_4conv6kernel13ConvUniversalINS1_16ConvProblemShapeILNS1_8OperatorE0ELi3EEENS1_10collective14CollectiveConvINS1_47MainloopSm100TmaUmmaWarpSpecializedImplicitGemmILS5_0ELi35ELi3ELi1ELi2EN4cute5tupleIJNSA_1CILi2EEENSC_ILi1EEESE_EEEEENSB_IJNSC_ILi128EEENSC_ILi64EEENSB_IJNSC_ILi32EEEEEEEEENS_10bfloat16_tESM_NSA_8TiledMMAINSA_8MMA_AtomIJNSA_26SM100_MMA_F16BF16_2x1SM_SSISM_SM_fLi128ELi64ELNSA_4UMMA5MajorE0ELSR_0ELNSQ_7ScaleInE0ELSS_0EEEEEENSA_6LayoutINSB_IJSE_SE_SE_EEENSB_IJNSC_ILi0EEESX_SX_EEEEENSB_IJNSA_10UnderscoreES10_S10_EEEEENS7_6detail27Sm100ImplicitGemmTileTraitsINSA_25SM100_TMA_2SM_LOAD_IM2COLENSA_14ComposedLayoutINSA_7SwizzleILi2ELi4ELi3EEENSA_18smem_ptr_flag_bitsILi16EEENSV_INSB_IJNSC_ILi8EEESJ_EEENSB_IJSJ_SE_EEEEEEEvEENS14_INSA_18SM100_TMA_2SM_LOADES1F_vEEEENS_8epilogue10collective18CollectiveEpilogueINS1K_23Sm100TmaWarpSpecializedILi3ELi2ELi16ELb1ELb0EEEJNSB_IJSI_SI_SK_EEENSB_IJNSV_ISI_SE_EENSV_INSB_IJNSC_ILi16EEESD_EEENSB_IJSE_SJ_EEEEEEEESM_NSB_IJNSB_IJllllEEESE_SX_EEESM_S1X_NS1K_6fusion15FusionCallbacksIS1O_NS1Y_17LinearCombinationISM_fSM_fLNS_15FloatRoundStyleE2EEES1P_S1V_JEEENSA_5SM1004TMEM4LOAD26SM100_TMEM_LOAD_32dp32b16xENSA_20SM90_TMA_LOAD_IM2COLENS16_INS17_ILi1ELi4ELi3EEES1A_NSV_INSB_IJS1B_S1R_EEENSB_IJS1R_SE_EEEEEEENSA_39AutoVectorizingCopyWithAssumedAlignmentILi128EEENSA_21SM90_TMA_STORE_IM2COLES2D_S2F_S2F_EEEvvEEEEvNT_6ParamsE:
[----:B------:R-:W1:Y:S01]  /*0000*/  LDC R1, c[0x0][0x37c] ;  /* 0x0000df00ff017b82 */ /* 0x000e620000000800 */
[----:B------:R-:W2:Y:S01]  /*0010*/  S2R R53, SR_TID.X ;  /* 0x0000000000357919 */ /* 0x000ea20000002100 */
[----:B------:R-:W3:Y:S06]  /*0020*/  LDCU.64 UR8, c[0x0][0x990] ;  /* 0x00013200ff0877ac */ /* 0x000eec0008000a00 */
[----:B------:R-:W4:Y:S01]  /*0030*/  S2UR UR4, SR_CgaCtaId ;  /* 0x00000000000479c3 */ /* 0x000f220000008800 */
[----:B-1----:R-:W-:Y:S01]  /*0040*/  VIADD R1, R1, 0xfffffff8 ;  /* 0xfffffff801017836 */ /* 0x002fe20000000000 */
[----:B------:R-:W-:-:S02]  /*0050*/  PRMT R45, RZ, 0x7610, R45 ;  /* 0x00007610ff2d7816 */ /* 0x000fc4000000002d */
[----:B------:R-:W-:Y:S02]  /*0060*/  ELECT P1, URZ, PT ;  /* 0x0000000000ff782f */ /* 0x000fe40003820000 */
[----:B------:R-:W-:Y:S01]  /*0070*/  R2UR UR43, R1 ;  /* 0x00000000012b72ca */ /* 0x000fe200000e0000 */
[----:B---3--:R-:W-:-:S04]  /*0080*/  UISETP.NE.U32.AND UP0, UPT, UR8, URZ, UPT ;  /* 0x000000ff0800728c */ /* 0x008fc8000bf05070 */
[----:B------:R-:W-:Y:S02]  /*0090*/  UISETP.NE.AND.EX UP0, UPT, UR9, URZ, UPT, UP0 ;  /* 0x000000ff0900728c */ /* 0x000fe4000bf05300 */
[----:B----4-:R-:W-:Y:S02]  /*00a0*/  ULOP3.LUT UR31, UR4, 0x1, URZ, 0xc0, !UPT ;  /* 0x00000001041f7892 */ /* 0x010fe4000f8ec0ff */
[----:B------:R-:W-:Y:S01]  /*00b0*/  ULOP3.LUT UR30, UR4, 0x1, URZ, 0x3c, !UPT ;  /* 0x00000001041e7892 */ /* 0x000fe2000f8e3cff */
[----:B--2---:R-:W-:-:S05]  /*00c0*/  SHF.R.U32.HI R46, RZ, 0x5, R53 ;  /* 0x00000005ff2e7819 */ /* 0x004fca0000011635 */
[----:B------:R-:W1:Y:S02]  /*00d0*/  SHFL.IDX PT, R0, R46, RZ, 0x1f ;  /* 0x00001fff2e007589 */ /* 0x000e6400000e0000 */
[----:B-1----:R-:W-:Y:S01]  /*00e0*/  R2UR UR18, R0 ;  /* 0x00000000001272ca */ /* 0x002fe200000e0000 */
[----:B------:R-:W-:-:S14]  /*00f0*/  BRA.U UP0, `(.L_x_0) ;  /* 0x0000000100307547 */ /* 0x000fdc000b800000 */
[----:B------:R-:W1:Y:S02]  /*0100*/  LDCU.64 UR4, c[0x0][0x988] ;  /* 0x00013100ff0477ac */ /* 0x000e640008000a00 */
[----:B-1----:R-:W-:-:S04]  /*0110*/  UISETP.NE.U32.AND UP0, UPT, UR4, URZ, UPT ;  /* 0x000000ff0400728c */ /* 0x002fc8000bf05070 */
[----:B------:R-:W-:-:S09]  /*0120*/  UISETP.NE.AND.EX UP0, UPT, UR5, URZ, UPT, UP0 ;  /* 0x000000ff0500728c */ /* 0x000fd2000bf05300 */
[----:B------:R-:W-:Y:S05]  /*0130*/  BRA.U !UP0, `(.L_x_1) ;  /* 0x0000000108147547 */ /* 0x000fea000b800000 */
[----:B------:R-:W1:Y:S01]  /*0140*/  LDC.64 R26, c[0x0][0x988] ;  /* 0x00026200ff1a7b82 */ /* 0x000e620000000a00 */
[----:B------:R-:W1:Y:S02]  /*0150*/  LDCU.64 UR4, c[0x0][0x358] ;  /* 0x00006b00ff0477ac */ /* 0x000e640008000a00 */
[----:B-1----:R1:W5:Y:S01]  /*0160*/  LDG.E R26, desc[UR4][R26.64] ;  /* 0x000000041a1a7981 */ /* 0x002362000c1e1900 */
[----:B------:R-:W-:Y:S01]  /*0170*/  HFMA2 R45, -RZ, RZ, 0, 5.9604644775390625e-08 ;  /* 0x00000001ff2d7431 */ /* 0x000fe200000001ff */
[----:B------:R-:W-:Y:S05]  /*0180*/  BRA `(.L_x_0) ;  /* 0x00000000000c7947 */ /* 0x000fea0003800000 */
.L_x_1:
[----:B------:R-:W1:Y:S01]  /*0190*/  LDCU UR4, c[0x0][0x980] ;  /* 0x00013000ff0477ac */ /* 0x000e620008000800 */
[----:B------:R-:W-:Y:S01]  /*01a0*/  HFMA2 R45, -RZ, RZ, 0, 5.9604644775390625e-08 ;  /* 0x00000001ff2d7431 */ /* 0x000fe200000001ff */
[----:B-1----:R-:W-:-:S07]  /*01b0*/  MOV R26, UR4 ;  /* 0x00000004001a7c02 */ /* 0x002fce0008000f00 */
.L_x_0:
[----:B------:R-:W2:Y:S02]  /*01c0*/  LDCU.64 UR4, c[0x0][0x9b0] ;  /* 0x00013600ff0477ac */ /* 0x000ea40008000a00 */
[----:B--2---:R-:W-:-:S04]  /*01d0*/  UISETP.NE.U32.AND UP0, UPT, UR4, URZ, UPT ;  /* 0x000000ff0400728c */ /* 0x004fc8000bf05070 */
[----:B------:R-:W-:-:S09]  /*01e0*/  UISETP.NE.AND.EX UP0, UPT, UR5, URZ, UPT, UP0 ;  /* 0x000000ff0500728c */ /* 0x000fd2000bf05300 */
[----:B------:R-:W-:Y:S05]  /*01f0*/  BRA.U UP0, `(.L_x_2) ;  /* 0x0000000100287547 */ /* 0x000fea000b800000 */
[----:B------:R-:W2:Y:S02]  /*0200*/  LDCU.64 UR4, c[0x0][0x9a8] ;  /* 0x00013500ff0477ac */ /* 0x000ea40008000a00 */
[----:B--2---:R-:W-:-:S04]  /*0210*/  UISETP.NE.U32.AND UP0, UPT, UR4, URZ, UPT ;  /* 0x000000ff0400728c */ /* 0x004fc8000bf05070 */
[----:B------:R-:W-:-:S09]  /*0220*/  UISETP.NE.AND.EX UP0, UPT, UR5, URZ, UPT, UP0 ;  /* 0x000000ff0500728c */ /* 0x000fd2000bf05300 */
[----:B------:R-:W-:Y:S05]  /*0230*/  BRA.U !UP0, `(.L_x_3) ;  /* 0x0000000108107547 */ /* 0x000fea000b800000 */
[----:B------:R-:W2:Y:S01]  /*0240*/  LDC.64 R24, c[0x0][0x9a8] ;  /* 0x00026a00ff187b82 */ /* 0x000ea20000000a00 */
[----:B------:R-:W2:Y:S02]  /*0250*/  LDCU.64 UR4, c[0x0][0x358] ;  /* 0x00006b00ff0477ac */ /* 0x000ea40008000a00 */
[----:B--2---:R2:W5:Y:S01]  /*0260*/  LDG.E R24, desc[UR4][R24.64] ;  /* 0x0000000418187981 */ /* 0x004562000c1e1900 */
[----:B------:R-:W-:Y:S05]  /*0270*/  BRA `(.L_x_2) ;  /* 0x0000000000087947 */ /* 0x000fea0003800000 */
.L_x_3:
[----:B------:R-:W2:Y:S02]  /*0280*/  LDCU UR4, c[0x0][0x9a0] ;  /* 0x00013400ff0477ac */ /* 0x000ea40008000800 */
[----:B--2---:R-:W-:Y:S02]  /*0290*/  MOV R24, UR4 ;  /* 0x0000000400187c02 */ /* 0x004fe40008000f00 */
.L_x_2:
[----:B------:R-:W-:Y:S01]  /*02a0*/  IMAD.U32 R0, RZ, RZ, UR18 ;  /* 0x00000012ff007e24 */ /* 0x000fe2000f8e00ff */
[----:B------:R-:W-:Y:S04]  /*02b0*/  BSSY.RECONVERGENT B0, `(.L_x_4) ;  /* 0x000000c000007945 */ /* 0x000fe80003800200 */
[C---:B------:R-:W-:Y:S02]  /*02c0*/  ISETP.NE.OR P2, PT, R0.reuse, 0x1, !P1 ;  /* 0x000000010000780c */ /* 0x040fe40004f45670 */
[----:B------:R-:W-:-:S11]  /*02d0*/  ISETP.NE.OR P0, PT, R0, 0x3, !P1 ;  /* 0x000000030000780c */ /* 0x000fd60004f05670 */
[----:B------:R-:W-:Y:S05]  /*02e0*/  @P2 BRA `(.L_x_5) ;  /* 0x0000000000202947 */ /* 0x000fea0003800000 */
[----:B------:R-:W3:Y:S02]  /*02f0*/  LDCU.64 UR4, c[0x0][0x348] ;  /* 0x00006900ff0477ac */ /* 0x000ee40008000a00 */
[----:B---3--:R-:W-:Y:S02]  /*0300*/  UIADD3 UR6, UP1, UPT, UR4, 0x80, URZ ;  /* 0x0000008004067890 */ /* 0x008fe4000ff3e0ff */
[----:B------:R-:W-:Y:S02]  /*0310*/  UIADD3 UR4, UP0, UPT, UR4, 0x200, URZ ;  /* 0x0000020004047890 */ /* 0x000fe4000ff1e0ff */
[----:B------:R-:W-:Y:S02]  /*0320*/  UIADD3.X UR7, UPT, UPT, URZ, UR5, URZ, UP1, !UPT ;  /* 0x00000005ff077290 */ /* 0x000fe40008ffe4ff */
[----:B------:R-:W-:-:S07]  /*0330*/  UIADD3.X UR5, UPT, UPT, URZ, UR5, URZ, UP0, !UPT ;  /* 0x00000005ff057290 */ /* 0x000fce00087fe4ff */
[----:B------:R3:W-:Y:S02]  /*0340*/  UTMACCTL.PF [UR6] ;  /* 0x00000000060079b9 */ /* 0x0007e40008040000 */
[----:B------:R3:W-:Y:S02]  /*0350*/  UTMACCTL.PF [UR4] ;  /* 0x00000000040079b9 */ /* 0x0007e40008040000 */
[----:B---3--:R-:W-:Y:S01]  /*0360*/  NOP ;  /* 0x0000000000007918 */ /* 0x008fe20000000000 */
.L_x_5:
[----:B------:R-:W-:Y:S05]  /*0370*/  BSYNC.RECONVERGENT B0 ;  /* 0x0000000000007941 */ /* 0x000fea0003800200 */
.L_x_4:
[----:B------:R-:W-:Y:S04]  /*0380*/  BSSY.RECONVERGENT B0, `(.L_x_6) ;  /* 0x000000a000007945 */ /* 0x000fe80003800200 */
        /* <DEDUP_REMOVED lines=9> */
.L_x_7:
[----:B------:R-:W-:Y:S05]  /*0420*/  BSYNC.RECONVERGENT B0 ;  /* 0x0000000000007941 */ /* 0x000fea0003800200 */
.L_x_6:
[----:B------:R-:W3:Y:S01]  /*0430*/  LDCU.64 UR4, c[0x0][0x988] ;  /* 0x00013100ff0477ac */ /* 0x000ee20008000a00 */
[----:B------:R-:W-:Y:S02]  /*0440*/  UISETP.EQ.U32.AND UP2, UPT, UR8, URZ, UPT ;  /* 0x000000ff0800728c */ /* 0x000fe4000bf42070 */
[----:B------:R-:W-:Y:S02]  /*0450*/  UPLOP3.LUT UP3, UPT, UPT, UPT, UPT, 0x80, 0x8 ;  /* 0x000000000008789c */ /* 0x000fe40003f6f070 */
[----:B---3--:R-:W-:-:S04]  /*0460*/  UISETP.NE.U32.AND UP0, UPT, UR4, URZ, UPT ;  /* 0x000000ff0400728c */ /* 0x008fc8000bf05070 */
[----:B------:R-:W-:-:S04]  /*0470*/  UISETP.NE.AND.EX UP1, UPT, UR5, URZ, UPT, UP0 ;  /* 0x000000ff0500728c */ /* 0x000fc8000bf25300 */
[----:B------:R-:W-:-:S04]  /*0480*/  UISETP.EQ.OR.EX UP4, UPT, UR9, URZ, !UP1, UP2 ;  /* 0x000000ff0900728c */ /* 0x000fc8000cf82720 */
[----:B------:R-:W-:-:S06]  /*0490*/  UP2UR UR4, UPR, URZ, 0x10 ;  /* 0x00000010ff047883 */ /* 0x000fcc0008000000 */
[----:B------:R-:W-:Y:S01]  /*04a0*/  MOV R49, UR4 ;  /* 0x0000000400317c02 */ /* 0x000fe20008000f00 */
[----:B------:R-:W-:Y:S06]  /*04b0*/  BRA.U !UP4, `(.L_x_8) ;  /* 0x000000010c207547 */ /* 0x000fec000b800000 */
[----:B------:R-:W-:Y:S01]  /*04c0*/  UISETP.NE.U32.AND UP2, UPT, UR8, URZ, UPT ;  /* 0x000000ff0800728c */ /* 0x000fe2000bf45070 */
[----:B-----5:R-:W-:Y:S01]  /*04d0*/  FSETP.NEU.AND P0, PT, R26, RZ, PT ;  /* 0x000000ff1a00720b */ /* 0x020fe20003f0d000 */
[----:B------:R-:W-:Y:S02]  /*04e0*/  USEL UR4, URZ, 0xffffffff, UP1 ;  /* 0xffffffffff047887 */ /* 0x000fe40008800000 */
[----:B------:R-:W-:-:S10]  /*04f0*/  UISETP.NE.AND.EX UP2, UPT, UR9, URZ, UPT, UP2 ;  /* 0x000000ff0900728c */ /* 0x000fd4000bf45320 */
[----:B------:R-:W-:Y:S01]  /*0500*/  VOTEU.ANY UP0, P0 ;  /* 0x0000000000ff7886 */ /* 0x000fe20000000100 */
[----:B------:R-:W-:-:S04]  /*0510*/  @!UP2 USEL UR4, URZ, 0xffffffff, UP0 ;  /* 0xffffffffff04a887 */ /* 0x000fc80008000000 */
[----:B------:R-:W-:-:S04]  /*0520*/  ULOP3.LUT UR4, UR4, 0x1, URZ, 0xc0, !UPT ;  /* 0x0000000104047892 */ /* 0x000fc8000f8ec0ff */
[----:B------:R-:W-:-:S11]  /*0530*/  UISETP.NE.U32.AND UP3, UPT, UR4, 0x1, UPT ;  /* 0x000000010400788c */ /* 0x000fd6000bf65070 */
.L_x_8:
[----:B------:R-:W3:Y:S01]  /*0540*/  SHFL.IDX PT, R0, R46, RZ, 0x1f ;  /* 0x00001fff2e007589 */ /* 0x000ee200000e0000 */
[----:B------:R-:W-:Y:S02]  /*0550*/  UISETP.NE.AND UP5, UPT, UR18, 0x2, UPT ;  /* 0x000000021200788c */ /* 0x000fe4000bfa5270 */
[----:B------:R-:W-:Y:S02]  /*0560*/  UISETP.NE.AND UP0, UPT, UR18, 0x2, UPT ;  /* 0x000000021200788c */ /* 0x000fe4000bf05270 */
[----:B------:R-:W-:Y:S02]  /*0570*/  UISETP.NE.OR UP2, UPT, UR31, URZ, UP5 ;  /* 0x000000ff1f00728c */ /* 0x000fe4000af45670 */
[----:B------:R-:W-:-:S04]  /*0580*/  USEL UR55, URZ, 0x1, UP0 ;  /* 0x00000001ff377887 */ /* 0x000fc80008000000 */
[----:B------:R-:W-:Y:S02]  /*0590*/  PLOP3.LUT P3, PT, P1, PT, UP2, 0xae, 0xea ;  /* 0x0000000000ea781c */ /* 0x000fe40000f6f52e */
[----:B---3--:R-:W-:-:S13]  /*05a0*/  ISETP.NE.AND P0, PT, R0, RZ, PT ;  /* 0x000000ff0000720c */ /* 0x008fda0003f05270 */
[----:B------:R-:W-:Y:S05]  /*05b0*/  @P0 BRA `(.L_x_9) ;  /* 0x00000004004c0947 */ /* 0x000fea0003800000 */
[----:B------:R-:W-:Y:S01]  /*05c0*/  ELECT P0, URZ, PT ;  /* 0x0000000000ff782f */ /* 0x000fe20003800000 */
[----:B------:R-:W-:-:S12]  /*05d0*/  BSSY.RECONVERGENT B0, `(.L_x_9) ;  /* 0x0000051000007945 */ /* 0x000fd80003800200 */
[----:B------:R-:W-:Y:S05]  /*05e0*/  @!P0 BRA `(.L_x_10) ;  /* 0x00000004003c8947 */ /* 0x000fea0003800000 */
[----:B------:R-:W3:Y:S01]  /*05f0*/  S2UR UR5, SR_CgaCtaId ;  /* 0x00000000000579c3 */ /* 0x000ee20000008800 */
[----:B------:R-:W-:Y:S01]  /*0600*/  UMOV UR4, 0x400 ;  /* 0x0000040000047882 */ /* 0x000fe20000000000 */
[----:B------:R-:W-:Y:S02]  /*0610*/  UMOV UR6, 0x1 ;  /* 0x0000000100067882 */ /* 0x000fe40000000000 */
[----:B------:R-:W-:-:S04]  /*0620*/  UIADD3 UR6, UPT, UPT, -UR6, 0x100000, URZ ;  /* 0x0010000006067890 */ /* 0x000fc8000fffe1ff */
[----:B------:R-:W-:Y:S02]  /*0630*/  USHF.L.U32 UR7, UR6, 0xb, URZ ;  /* 0x0000000b06077899 */ /* 0x000fe400080006ff */
[----:B------:R-:W-:Y:S02]  /*0640*/  USHF.L.U32 UR6, UR6, 0x1, URZ ;  /* 0x0000000106067899 */ /* 0x000fe400080006ff */
[----:B---3--:R-:W-:Y:S01]  /*0650*/  ULEA UR4, UR5, UR4, 0x18 ;  /* 0x0000000405047291 */ /* 0x008fe2000f8ec0ff */
[----:B------:R-:W3:Y:S11]  /*0660*/  FENCE.VIEW.ASYNC.S ;  /* 0x00000000000073c6 */ /* 0x000ef60000000000 */
[----:B---3--:R3:W4:Y:S01]  /*0670*/  SYNCS.EXCH.64 URZ, [UR4], UR6 ;  /* 0x0000000604ff75b2 */ /* 0x0087220008000100 */
[----:B------:R3:W1:Y:S01]  /*0680*/  SYNCS.EXCH.64 URZ, [UR4+0x118], UR6 ;  /* 0x0001180604ff75b2 */ /* 0x0006620008000100 */
        /* <DEDUP_REMOVED lines=67> */
[----:B------:R3:W1:Y:S02]  /*0ac0*/  SYNCS.EXCH.64 URZ, [UR4+0x228], UR6 ;  /* 0x0002280604ff75b2 */ /* 0x0006640008000100 */
[----:B---34-:R-:W-:Y:S01]  /*0ad0*/  NOP ;  /* 0x0000000000007918 */ /* 0x018fe20000000000 */
.L_x_10:
[----:B------:R-:W-:Y:S05]  /*0ae0*/  BSYNC.RECONVERGENT B0 ;  /* 0x0000000000007941 */ /* 0x000fea0003800200 */
.L_x_9:
[----:B------:R-:W3:Y:S01]  /*0af0*/  SHFL.IDX PT, R0, R46, RZ, 0x1f ;  /* 0x00001fff2e007589 */ /* 0x000ee200000e0000 */
[----:B------:R-:W-:Y:S01]  /*0b00*/  NOP ;  /* 0x0000000000007918 */ /* 0x000fe20000000000 */
[----:B---3--:R-:W-:-:S13]  /*0b10*/  ISETP.NE.AND P0, PT, R0, 0x1, PT ;  /* 0x000000010000780c */ /* 0x008fda0003f05270 */
[----:B------:R-:W-:Y:S05]  /*0b20*/  @P0 BRA `(.L_x_11) ;  /* 0x0000000000500947 */ /* 0x000fea0003800000 */
[----:B------:R-:W3:Y:S01]  /*0b30*/  S2UR UR5, SR_CgaCtaId ;  /* 0x00000000000579c3 */ /* 0x000ee20000008800 */
[----:B------:R-:W-:Y:S01]  /*0b40*/  UMOV UR4, 0x400 ;  /* 0x0000040000047882 */ /* 0x000fe20000000000 */
[----:B------:R-:W-:Y:S01]  /*0b50*/  UMOV UR8, 0x20 ;  /* 0x0000002000087882 */ /* 0x000fe20000000000 */
[----:B------:R-:W-:Y:S01]  /*0b60*/  UMOV UR6, 0x80 ;  /* 0x0000008000067882 */ /* 0x000fe20000000000 */
[----:B------:R-:W-:-:S04]  /*0b70*/  UIADD3 UR8, UPT, UPT, -UR8, 0x100000, URZ ;  /* 0x0010000008087890 */ /* 0x000fc8000fffe1ff */
[----:B------:R-:W-:Y:S02]  /*0b80*/  USHF.L.U32 UR9, UR8, 0xb, URZ ;  /* 0x0000000b08097899 */ /* 0x000fe400080006ff */
[----:B------:R-:W-:Y:S02]  /*0b90*/  USHF.L.U32 UR8, UR8, 0x1, URZ ;  /* 0x0000000108087899 */ /* 0x000fe400080006ff */
[----:B------:R-:W-:-:S04]  /*0ba0*/  UIADD3 UR6, UPT, UPT, -UR6, 0x100000, URZ ;  /* 0x0010000006067890 */ /* 0x000fc8000fffe1ff */
[----:B------:R-:W-:Y:S02]  /*0bb0*/  USHF.L.U32 UR7, UR6, 0xb, URZ ;  /* 0x0000000b06077899 */ /* 0x000fe400080006ff */
[----:B------:R-:W-:Y:S01]  /*0bc0*/  USHF.L.U32 UR6, UR6, 0x1, URZ ;  /* 0x0000000106067899 */ /* 0x000fe200080006ff */
[----:B------:R-:W-:Y:S01]  /*0bd0*/  ELECT P0, URZ, PT ;  /* 0x0000000000ff782f */ /* 0x000fe20003800000 */
[----:B---3--:R-:W-:Y:S01]  /*0be0*/  ULEA UR4, UR5, UR4, 0x18 ;  /* 0x0000000405047291 */ /* 0x008fe2000f8ec0ff */
[----:B------:R-:W3:Y:S11]  /*0bf0*/  FENCE.VIEW.ASYNC.S ;  /* 0x00000000000073c6 */ /* 0x000ef60000000000 */
[----:B---3--:R3:W4:Y:S01]  /*0c00*/  SYNCS.EXCH.64 URZ, [UR4+0x230], UR8 ;  /* 0x0002300804ff75b2 */ /* 0x0087220008000100 */
[----:B------:R3:W1:Y:S01]  /*0c10*/  SYNCS.EXCH.64 URZ, [UR4+0x248], UR6 ;  /* 0x0002480604ff75b2 */ /* 0x0006620008000100 */
[----:B------:R3:W1:Y:S01]  /*0c20*/  SYNCS.EXCH.64 URZ, [UR4+0x238], UR8 ;  /* 0x0002380804ff75b2 */ /* 0x0006620008000100 */
[----:B------:R3:W1:Y:S01]  /*0c30*/  SYNCS.EXCH.64 URZ, [UR4+0x250], UR6 ;  /* 0x0002500604ff75b2 */ /* 0x0006620008000100 */
[----:B------:R3:W1:Y:S01]  /*0c40*/  SYNCS.EXCH.64 URZ, [UR4+0x240], UR8 ;  /* 0x0002400804ff75b2 */ /* 0x0006620008000100 */
[----:B------:R3:W1:Y:S01]  /*0c50*/  SYNCS.EXCH.64 URZ, [UR4+0x258], UR6 ;  /* 0x0002580604ff75b2 */ /* 0x0006620008000100 */
[----:B------:R-:W-:Y:S01]  /*0c60*/  NOP ;  /* 0x0000000000007918 */ /* 0x000fe20000000000 */
.L_x_11:
[----:B------:R-:W2:Y:S01]  /*0c70*/  SHFL.IDX PT, R0, R46, RZ, 0x1f ;  /* 0x00001fff2e007589 */ /* 0x000ea200000e0000 */
[----:B------:R-:W-:Y:S01]  /*0c80*/  NOP ;  /* 0x0000000000007918 */ /* 0x000fe20000000000 */
[----:B--2---:R-:W-:-:S13]  /*0c90*/  ISETP.NE.AND P0, PT, R0, 0x3, PT ;  /* 0x000000030000780c */ /* 0x004fda0003f05270 */
[----:B------:R-:W-:Y:S05]  /*0ca0*/  @P0 BRA `(.L_x_12) ;  /* 0x0000000000300947 */ /* 0x000fea0003800000 */
[----:B------:R-:W2:Y:S01]  /*0cb0*/  S2UR UR5, SR_CgaCtaId ;  /* 0x00000000000579c3 */ /* 0x000ea20000008800 */
[----:B---3--:R-:W-:Y:S01]  /*0cc0*/  UMOV UR4, 0x400 ;  /* 0x0000040000047882 */ /* 0x008fe20000000000 */
[----:B------:R-:W-:Y:S01]  /*0cd0*/  UMOV UR6, 0x20 ;  /* 0x0000002000067882 */ /* 0x000fe20000000000 */
[----:B------:R-:W-:Y:S01]  /*0ce0*/  ELECT P0, URZ, PT ;  /* 0x0000000000ff782f */ /* 0x000fe20003800000 */
[----:B------:R-:W-:-:S04]  /*0cf0*/  UIADD3 UR6, UPT, UPT, -UR6, 0x100000, URZ ;  /* 0x0010000006067890 */ /* 0x000fc8000fffe1ff */
[----:B------:R-:W-:Y:S02]  /*0d00*/  USHF.L.U32 UR7, UR6, 0xb, URZ ;  /* 0x0000000b06077899 */ /* 0x000fe400080006ff */
[----:B------:R-:W-:Y:S02]  /*0d10*/  USHF.L.U32 UR6, UR6, 0x1, URZ ;  /* 0x0000000106067899 */ /* 0x000fe400080006ff */
[----:B--2---:R-:W-:Y:S01]  /*0d20*/  ULEA UR4, UR5, UR4, 0x18 ;  /* 0x0000000405047291 */ /* 0x004fe2000f8ec0ff */
[----:B------:R-:W2:Y:S11]  /*0d30*/  FENCE.VIEW.ASYNC.S ;  /* 0x00000000000073c6 */ /* 0x000eb60000000000 */
[----:B--2---:R2:W3:Y:S01]  /*0d40*/  SYNCS.EXCH.64 URZ, [UR4+0x260], UR6 ;  /* 0x0002600604ff75b2 */ /* 0x0044e20008000100 */
[----:B------:R2:W1:Y:S01]  /*0d50*/  SYNCS.EXCH.64 URZ, [UR4+0x268], UR6 ;  /* 0x0002680604ff75b2 */ /* 0x0004620008000100 */
[----:B------:R-:W-:Y:S01]  /*0d60*/  NOP ;  /* 0x0000000000007918 */ /* 0x000fe20000000000 */
.L_x_12:
[----:B------:R-:W4:Y:S01]  /*0d70*/  SHFL.IDX PT, R0, R46, RZ, 0x1f ;  /* 0x00001fff2e007589 */ /* 0x000f2200000e0000 */
[----:B------:R-:W-:Y:S01]  /*0d80*/  NOP ;  /* 0x0000000000007918 */ /* 0x000fe20000000000 */
[----:B----4-:R-:W-:-:S13]  /*0d90*/  ISETP.NE.AND P0, PT, R0, 0x4, PT ;  /* 0x000000040000780c */ /* 0x010fda0003f05270 */
[----:B------:R-:W-:Y:S05]  /*0da0*/  @P0 BRA `(.L_x_13) ;  /* 0x0000000000440947 */ /* 0x000fea0003800000 */
[----:B------:R-:W4:Y:S01]  /*0db0*/  S2UR UR5, SR_CgaCtaId ;  /* 0x00000000000579c3 */ /* 0x000f220000008800 */
[----:B--23--:R-:W-:Y:S01]  /*0dc0*/  UMOV UR4, 0x1e0 ;  /* 0x000001e000047882 */ /* 0x00cfe20000000000 */
[----:B------:R-:W-:Y:S01]  /*0dd0*/  UMOV UR6, 0x400 ;  /* 0x0000040000067882 */ /* 0x000fe20000000000 */
[----:B------:R-:W-:Y:S01]  /*0de0*/  USEL UR4, UR4, 0x1a0, UP3 ;  /* 0x000001a004047887 */ /* 0x000fe20009800000 */
[----:B------:R-:W-:Y:S01]  /*0df0*/  UMOV UR8, 0x1 ;  /* 0x0000000100087882 */ /* 0x000fe20000000000 */
[----:B------:R-:W-:Y:S01]  /*0e00*/  ELECT P0, URZ, PT ;  /* 0x0000000000ff782f */ /* 0x000fe20003800000 */
[----:B------:R-:W-:-:S04]  /*0e10*/  UIADD3 UR8, UPT, UPT, -UR8, 0x100000, URZ ;  /* 0x0010000008087890 */ /* 0x000fc8000fffe1ff */
[----:B------:R-:W-:Y:S02]  /*0e20*/  USHF.L.U32 UR9, UR8, 0xb, URZ ;  /* 0x0000000b08097899 */ /* 0x000fe400080006ff */
[----:B------:R-:W-:Y:S02]  /*0e30*/  USHF.L.U32 UR8, UR8, 0x1, URZ ;  /* 0x0000000108087899 */ /* 0x000fe400080006ff */
[----:B----4-:R-:W-:Y:S02]  /*0e40*/  ULEA UR6, UR5, UR6, 0x18 ;  /* 0x0000000605067291 */ /* 0x010fe4000f8ec0ff */
[----:B------:R-:W-:-:S04]  /*0e50*/  UIADD3 UR4, UPT, UPT, -UR4, 0x100000, URZ ;  /* 0x0010000004047890 */ /* 0x000fc8000fffe1ff */
[----:B------:R-:W-:Y:S02]  /*0e60*/  USHF.L.U32 UR5, UR4, 0xb, URZ ;  /* 0x0000000b04057899 */ /* 0x000fe400080006ff */
[----:B------:R-:W-:Y:S01]  /*0e70*/  USHF.L.U32 UR4, UR4, 0x1, URZ ;  /* 0x0000000104047899 */ /* 0x000fe200080006ff */
[----:B------:R-:W2:Y:S03]  /*0e80*/  FENCE.VIEW.ASYNC.S ;  /* 0x00000000000073c6 */ /* 0x000ea60000000000 */
[----:B--2---:R4:W2:Y:S08]  /*0e90*/  SYNCS.EXCH.64 URZ, [UR6+0x270], UR8 ;  /* 0x0002700806ff75b2 */ /* 0x0048b00008000100 */
[----:B------:R4:W3:Y:S02]  /*0ea0*/  SYNCS.EXCH.64 URZ, [UR6+0x278], UR4 ;  /* 0x0002780406ff75b2 */ /* 0x0008e40008000100 */
[----:B----4-:R-:W-:Y:S01]  /*0eb0*/  NOP ;  /* 0x0000000000007918 */ /* 0x010fe20000000000 */
.L_x_13:
[----:B------:R-:W4:Y:S01]  /*0ec0*/  SHFL.IDX PT, R0, R46, RZ, 0x1f ;  /* 0x00001fff2e007589 */ /* 0x000f2200000e0000 */
[----:B------:R-:W-:Y:S01]  /*0ed0*/  ISETP.NE.OR P1, PT, RZ, UR18, !P1 ;  /* 0x00000012ff007c0c */ /* 0x000fe2000cf25670 */
[----:B------:R-:W-:Y:S01]  /*0ee0*/  NOP ;  /* 0x0000000000007918 */ /* 0x000fe20000000000 */
[----:B----4-:R-:W-:-:S13]  /*0ef0*/  ISETP.NE.AND P0, PT, R0, 0x5, PT ;  /* 0x000000050000780c */ /* 0x010fda0003f05270 */
[----:B------:R-:W-:Y:S05]  /*0f00*/  @P0 BRA `(.L_x_14) ;  /* 0x0000000000480947 */ /* 0x000fea0003800000 */
[----:B------:R-:W4:Y:S01]  /*0f10*/  S2UR UR5, SR_CgaCtaId ;  /* 0x00000000000579c3 */ /* 0x000f220000008800 */
[----:B--23--:R-:W-:Y:S01]  /*0f20*/  UMOV UR4, 0x400 ;  /* 0x0000040000047882 */ /* 0x00cfe20000000000 */
        /* <DEDUP_REMOVED lines=9> */
[----:B----4-:R-:W-:Y:S01]  /*0fc0*/  ULEA UR4, UR5, UR4, 0x18 ;  /* 0x0000000405047291 */ /* 0x010fe2000f8ec0ff */
[----:B------:R-:W2:Y:S11]  /*0fd0*/  FENCE.VIEW.ASYNC.S ;  /* 0x00000000000073c6 */ /* 0x000eb60000000000 */
[----:B--2---:R4:W2:Y:S01]  /*0fe0*/  SYNCS.EXCH.64 URZ, [UR4+0x280], UR6 ;  /* 0x0002800604ff75b2 */ /* 0x0048a20008000100 */
[----:B------:R4:W3:Y:S01]  /*0ff0*/  SYNCS.EXCH.64 URZ, [UR4+0x290], UR8 ;  /* 0x0002900804ff75b2 */ /* 0x0008e20008000100 */
[----:B------:R4:W1:Y:S01]  /*1000*/  SYNCS.EXCH.64 URZ, [UR4+0x288], UR6 ;  /* 0x0002880604ff75b2 */ /* 0x0008620008000100 */
[----:B------:R4:W1:Y:S02]  /*1010*/  SYNCS.EXCH.64 URZ, [UR4+0x298], UR8 ;  /* 0x0002980804ff75b2 */ /* 0x0008640008000100 */
[----:B----4-:R-:W-:Y:S01]  /*1020*/  NOP ;  /* 0x0000000000007918 */ /* 0x010fe20000000000 */
.L_x_14:
[----:B--23--:R-:W2:Y:S01]  /*1030*/  S2UR UR7, SR_CgaCtaId ;  /* 0x00000000000779c3 */ /* 0x00cea20000008800 */
[----:B------:R-:W-:Y:S01]  /*1040*/  VOTEU.ALL UP0, P1 ;  /* 0x0000000000ff7886 */ /* 0x000fe20000800000 */
[----:B------:R-:W-:Y:S01]  /*1050*/  UMOV UR4, 0x20 ;  /* 0x0000002000047882 */ /* 0x000fe20000000000 */
[----:B------:R-:W-:Y:S01]  /*1060*/  NOP ;  /* 0x0000000000007918 */ /* 0x000fe20000000000 */
[----:B------:R-:W-:Y:S01]  /*1070*/  LOP3.LUT R3, R53, 0x1f, RZ, 0xc0, !PT ;  /* 0x0000001f35037812 */ /* 0x000fe200078ec0ff */
[----:B------:R-:W-:Y:S01]  /*1080*/  UISETP.NE.AND UP4, UPT, UR18, URZ, UPT ;  /* 0x000000ff1200728c */ /* 0x000fe2000bf85270 */
[----:B------:R-:W-:Y:S01]  /*1090*/  @!UP0 UMOV UR6, 0x400 ;  /* 0x0000040000068882 */ /* 0x000fe20000000000 */
[----:B------:R-:W-:-:S04]  /*10a0*/  @!UP0 UIADD3 UR4, UPT, UPT, -UR4, 0x100000, URZ ;  /* 0x0010000004048890 */ /* 0x000fc8000fffe1ff */
[----:B------:R-:W-:Y:S02]  /*10b0*/  @!UP0 USHF.L.U32 UR5, UR4, 0xb, URZ ;  /* 0x0000000b04058899 */ /* 0x000fe400080006ff */
[----:B------:R-:W-:Y:S02]  /*10c0*/  @!UP0 USHF.L.U32 UR4, UR4, 0x1, URZ ;  /* 0x0000000104048899 */ /* 0x000fe400080006ff */
[----:B--2---:R-:W-:Y:S01]  /*10d0*/  @!UP0 ULEA UR6, UR7, UR6, 0x18 ;  /* 0x0000000607068291 */ /* 0x004fe2000f8ec0ff */
[----:B------:R-:W2:Y:S01]  /*10e0*/  LDCU UR7, c[0x0][0x36c] ;  /* 0x00006d80ff0777ac */ /* 0x000ea20008000800 */
[----:B------:R-:W-:Y:S01]  /*10f0*/  VOTEU.ALL UP0, P1 ;  /* 0x0000000000ff7886 */ /* 0x000fe20000800000 */
[----:B------:R-:W3:Y:S09]  /*1100*/  FENCE.VIEW.ASYNC.S ;  /* 0x00000000000073c6 */ /* 0x000ef20000000000 */
[----:B---3--:R3:W4:Y:S01]  /*1110*/  @!UP0 SYNCS.EXCH.64 URZ, [UR6+0x2a0], UR4 ;  /* 0x0002a00406ff85b2 */ /* 0x0087220008000100 */
[----:B--2---:R-:W-:-:S09]  /*1120*/  UISETP.EQ.U32.AND UP6, UPT, UR7, 0x1, UPT ;  /* 0x000000010700788c */ /* 0x004fd2000bfc2070 */
[----:B---3--:R-:W-:Y:S05]  /*1130*/  BRA.U !UP6, `(.L_x_15) ;  /* 0x000000010e087547 */ /* 0x008fea000b800000 */
[----:B-1--4-:R-:W-:Y:S01]  /*1140*/  UCGABAR_ARV ;  /* 0x00000000000079c7 */ /* 0x012fe20008000000 */
[----:B------:R-:W-:Y:S05]  /*1150*/  BRA `(.L_x_16) ;  /* 0x0000000000047947 */ /* 0x000fea0003800000 */
.L_x_15:
[----:B-1--4-:R-:W-:Y:S01]  /*1160*/  NOP ;  /* 0x0000000000007918 */ /* 0x012fe20000000000 */
.L_x_16:
[----:B------:R-:W1:Y:S01]  /*1170*/  S2UR UR22, SR_CTAID.X ;  /* 0x00000000001679c3 */ /* 0x000e620000002500 */
[----:B------:R-:W-:-:S05]  /*1180*/  CS2R.32 R48, SR_CgaSize ;  /* 0x0000000000307805 */ /* 0x000fca0000008a00 */
[----:B------:R-:W-:-:S05]  /*1190*/  IMAD R48, R48, -0xa0, RZ ;  /* 0xffffff6030307824 */ /* 0x000fca00078e02ff */
[----:B------:R-:W-:-:S14]  /*11a0*/  R2UR UR5, R48 ;  /* 0x00000000300572ca */ /* 0x000fdc00000e0000 */
[----:B------:R-:W2:Y:S01]  /*11b0*/  LDCU UR5, c[0x0][UR5+0x2b0] ;  /* 0x00005600050577ac */ /* 0x000ea20008000800 */
[----:B------:R-:W-:-:S05]  /*11c0*/  CS2R.32 R48, SR_CgaSize ;  /* 0x0000000000307805 */ /* 0x000fca0000008a00 */
[----:B------:R-:W-:-:S05]  /*11d0*/  IMAD R48, R48, -0xa0, RZ ;  /* 0xffffff6030307824 */ /* 0x000fca00078e02ff */
[----:B------:R-:W-:-:S14]  /*11e0*/  R2UR UR4, R48 ;  /* 0x00000000300472ca */ /* 0x000fdc00000e0000 */
[----:B------:R-:W3:Y:S01]  /*11f0*/  LDCU UR4, c[0x0][UR4+0x2b4] ;  /* 0x00005680040477ac */ /* 0x000ee20008000800 */
[----:B------:R-:W4:Y:S01]  /*1200*/  S2UR UR19, SR_CTAID.Y ;  /* 0x00000000001379c3 */ /* 0x000f220000002600 */
[----:B------:R-:W-:-:S05]  /*1210*/  CS2R.32 R48, SR_CgaSize ;  /* 0x0000000000307805 */ /* 0x000fca0000008a00 */
[----:B------:R-:W-:-:S05]  /*1220*/  IMAD R48, R48, -0xa0, RZ ;  /* 0xffffff6030307824 */ /* 0x000fca00078e02ff */
[----:B------:R-:W-:-:S14]  /*1230*/  R2UR UR7, R48 ;  /* 0x00000000300772ca */ /* 0x000fdc00000e0000 */
[----:B------:R-:W3:Y:S01]  /*1240*/  LDCU UR7, c[0x0][UR7+0x2a0] ;  /* 0x00005400070777ac */ /* 0x000ee20008000800 */
[----:B------:R-:W-:-:S05]  /*1250*/  CS2R.32 R48, SR_CgaSize ;  /* 0x0000000000307805 */ /* 0x000fca0000008a00 */
[----:B------:R-:W-:-:S05]  /*1260*/  IMAD R48, R48, -0xa0, RZ ;  /* 0xffffff6030307824 */ /* 0x000fca00078e02ff */
[----:B------:R-:W-:-:S14]  /*1270*/  R2UR UR8, R48 ;  /* 0x00000000300872ca */ /* 0x000fdc00000e0000 */
[----:B------:R-:W3:Y:S01]  /*1280*/  LDCU UR8, c[0x0][UR8+0x2a4] ;  /* 0x00005480080877ac */ /* 0x000ee20008000800 */
[----:B------:R-:W3:Y:S01]  /*1290*/  LDCU UR20, c[0x0][0xc24] ;  /* 0x00018480ff1477ac */ /* 0x000ee20008000800 */
[----:B------:R-:W3:Y:S01]  /*12a0*/  LDCU UR39, c[0x0][0xc24] ;  /* 0x00018480ff2777ac */ /* 0x000ee20008000800 */
[----:B-1----:R-:W-:Y:S01]  /*12b0*/  I2FP.F32.U32 R2, UR22 ;  /* 0x0000001600027c45 */ /* 0x002fe20008201000 */
[----:B------:R-:W1:Y:S04]  /*12c0*/  LDCU UR24, c[0x0][0xc30] ;  /* 0x00018600ff1877ac */ /* 0x000e680008000800 */
[----:B--2---:R-:W-:Y:S01]  /*12d0*/  FMUL R2, R2, UR5 ;  /* 0x0000000502027c20 */ /* 0x004fe20008400000 */
[----:B----4-:R-:W-:-:S05]  /*12e0*/  I2FP.F32.U32 R0, UR19 ;  /* 0x0000001300007c45 */ /* 0x010fca0008201000 */
[----:B------:R-:W2:Y:S01]  /*12f0*/  F2I.U32.TRUNC.NTZ R2, R2 ;  /* 0x0000000200027305 */ /* 0x000ea2000020f000 */
[----:B---3--:R-:W-:-:S07]  /*1300*/  FMUL R0, R0, UR4 ;  /* 0x0000000400007c20 */ /* 0x008fce0008400000 */
[----:B------:R-:W3:Y:S01]  /*1310*/  F2I.U32.TRUNC.NTZ R0, R0 ;  /* 0x0000000000007305 */ /* 0x000ee2000020f000 */
[----:B--2---:R-:W-:Y:S02]  /*1320*/  R2UR UR4, R2 ;  /* 0x00000000020472ca */ /* 0x004fe400000e0000 */
[----:B------:R-:W-:Y:S02]  /*1330*/  PRMT R2, RZ, 0x7610, R2 ;  /* 0x00007610ff027816 */ /* 0x000fe40000000002 */
[----:B---3--:R-:W-:Y:S02]  /*1340*/  R2UR UR6, R0 ;  /* 0x00000000000672ca */ /* 0x008fe400000e0000 */
[----:B------:R-:W-:-:S07]  /*1350*/  PRMT R0, RZ, 0x7610, R0 ;  /* 0x00007610ff007816 */ /* 0x000fce0000000000 */
[----:B------:R-:W-:-:S04]  /*1360*/  UIADD3 UR5, UPT, UPT, -UR4, URZ, URZ ;  /* 0x000000ff04057290 */ /* 0x000fc8000fffe1ff */
[----:B------:R-:W-:Y:S02]  /*1370*/  UIMAD UR5, UR7, UR5, UR22 ;  /* 0x00000005070572a4 */ /* 0x000fe4000f8e0216 */
[----:B------:R-:W-:-:S04]  /*1380*/  UIADD3 UR4, UPT, UPT, -UR6, URZ, URZ ;  /* 0x000000ff06047290 */ /* 0x000fc8000fffe1ff */
[----:B------:R-:W-:Y:S01]  /*1390*/  IMAD.U32 R48, RZ, RZ, UR5 ;  /* 0x00000005ff307e24 */ /* 0x000fe2000f8e00ff */
[----:B------:R-:W-:-:S06]  /*13a0*/  UIMAD UR4, UR8, UR4, UR19 ;  /* 0x00000004080472a4 */ /* 0x000fcc000f8e0213 */
[----:B------:R-:W-:Y:S01]  /*13b0*/  IMAD.U32 R47, RZ, RZ, UR4 ;  /* 0x00000004ff2f7e24 */ /* 0x000fe2000f8e00ff */
[----:B-1----:R-:W-:Y:S06]  /*13c0*/  BRA.U UP4, `(.L_x_17) ;  /* 0x0000000104307547 */ /* 0x002fec000b800000 */
[----:B------:R-:W-:Y:S01]  /*13d0*/  R2UR UR5, R47 ;  /* 0x000000002f0572ca */ /* 0x000fe200000e0000 */
[----:B------:R-:W-:Y:S01]  /*13e0*/  UMOV UR7, 0x3 ;  /* 0x0000000300077882 */ /* 0x000fe20000000000 */
[----:B------:R-:W-:-:S11]  /*13f0*/  R2UR UR4, R48 ;  /* 0x00000000300472ca */ /* 0x000fd600000e0000 */
[----:B------:R-:W-:-:S04]  /*1400*/  UISETP.NE.AND UP0, UPT, UR5, URZ, UPT ;  /* 0x000000ff0500728c */ /* 0x000fc8000bf05270 */
[----:B------:R-:W-:Y:S02]  /*1410*/  UISETP.LT.U32.OR UP0, UPT, UR4, 0x2, !UP0 ;  /* 0x000000020400788c */ /* 0x000fe4000c701470 */
[----:B------:R-:W-:Y:S02]  /*1420*/  ULOP3.LUT UR4, UR4, 0xfffffffe, URZ, 0xc0, !UPT ;  /* 0xfffffffe04047892 */ /* 0x000fe4000f8ec0ff */
[----:B------:R-:W-:Y:S02]  /*1430*/  USEL UR6, URZ, 0x1, !UP0 ;  /* 0x00000001ff067887 */ /* 0x000fe4000c000000 */
[----:B------:R-:W-:Y:S02]  /*1440*/  USEL UR5, URZ, 0x2, !UP0 ;  /* 0x00000002ff057887 */ /* 0x000fe4000c000000 */
[----:B------:R-:W-:Y:S02]  /*1450*/  USHF.L.U32 UR4, UR7, UR4, URZ ;  /* 0x0000000407047299 */ /* 0x000fe400080006ff */
[----:B------:R-:W-:-:S04]  /*1460*/  UIADD3 UR5, UPT, UPT, UR6, UR5, URZ ;  /* 0x0000000506057290 */ /* 0x000fc8000fffe0ff */
[----:B------:R-:W-:Y:S02]  /*1470*/  IMAD.U32 R0, RZ, RZ, UR4 ;  /* 0x00000004ff007e24 */ /* 0x000fe4000f8e00ff */
[----:B------:R-:W-:-:S07]  /*1480*/  IMAD.U32 R2, RZ, RZ, UR5 ;  /* 0x00000005ff027e24 */ /* 0x000fce000f8e00ff */
.L_x_17:
[----:B------:R-:W1:Y:S01]  /*1490*/  S2UR UR46, SR_CTAID.Z ;  /* 0x00000000002e79c3 */ /* 0x000e620000002700 */
[----:B------:R-:W-:Y:S01]  /*14a0*/  UISETP.GE.AND UP0, UPT, UR20, 0x1, UPT ;  /* 0x000000011400788c */ /* 0x000fe2000bf06270 */
[----:B------:R-:W-:-:S08]  /*14b0*/  UMOV UR44, UR22 ;  /* 0x00000016002c7c82 */ /* 0x000fd00008000000 */
[----:B------:R-:W-:Y:S05]  /*14c0*/  BRA.U !UP0, `(.L_x_18) ;  /* 0x0000000108d47547 */ /* 0x000fea000b800000 */
[----:B------:R-:W2:Y:S01]  /*14d0*/  LDCU.128 UR12, c[0x0][0xc10] ;  /* 0x00018200ff0c77ac */ /* 0x000ea20008000c00 */
[----:B------:R-:W3:Y:S01]  /*14e0*/  LDCU UR21, c[0x0][0xc0c] ;  /* 0x00018180ff1577ac */ /* 0x000ee20008000800 */
[----:B------:R-:W4:Y:S01]  /*14f0*/  LDCU UR6, c[0x0][0x370] ;  /* 0x00006e00ff0677ac */ /* 0x000f220008000800 */
[----:B------:R-:W1:Y:S01]  /*1500*/  LDCU UR7, c[0x0][0x374] ;  /* 0x00006e80ff0777ac */ /* 0x000e620008000800 */
[----:B------:R-:W1:Y:S01]  /*1510*/  LDCU UR23, c[0x0][0xc20] ;  /* 0x00018400ff1777ac */ /* 0x000e620008000800 */
[----:B--2---:R-:W-:Y:S02]  /*1520*/  UIMAD.WIDE.U32 UR4, UR22, UR12, URZ ;  /* 0x0000000c160472a5 */ /* 0x004fe4000f8e00ff */
[----:B---3--:R-:W-:Y:S01]  /*1530*/  UISETP.NE.AND UP0, UPT, UR21, 0x1, UPT ;  /* 0x000000011500788c */ /* 0x008fe2000bf05270 */
[----:B------:R-:W2:Y:S01]  /*1540*/  LDCU.64 UR8, c[0x0][0xc28] ;  /* 0x00018500ff0877ac */ /* 0x000ea20008000a00 */
[----:B----4-:R-:W-:-:S03]  /*1550*/  UIMAD.WIDE.U32 UR10, UR6, UR12, URZ ;  /* 0x0000000c060a72a5 */ /* 0x010fc6000f8e00ff */
[----:B------:R-:W-:Y:S01]  /*1560*/  UMOV UR4, UR5 ;  /* 0x0000000500047c82 */ /* 0x000fe20008000000 */
[----:B------:R-:W-:Y:S02]  /*1570*/  UISETP.NE.AND UP2, UPT, UR20, 0x1, UPT ;  /* 0x000000011400788c */ /* 0x000fe4000bf45270 */
[----:B------:R-:W-:Y:S01]  /*1580*/  USHF.R.U32.HI UR4, URZ, UR13, UR4 ;  /* 0x0000000dff047299 */ /* 0x000fe20008011604 */
[----:B------:R-:W-:Y:S01]  /*1590*/  UMOV UR10, UR11 ;  /* 0x0000000b000a7c82 */ /* 0x000fe20008000000 */
[----:B------:R-:W-:Y:S02]  /*15a0*/  UIMAD.WIDE.U32 UR16, UR19, UR15, URZ ;  /* 0x0000000f131072a5 */ /* 0x000fe4000f8e00ff */
[----:B------:R-:W-:Y:S02]  /*15b0*/  USEL UR5, UR22, UR4, !UP0 ;  /* 0x0000000416057287 */ /* 0x000fe4000c000000 */
[----:B------:R-:W-:Y:S02]  /*15c0*/  @UP0 USHF.R.U32.HI UR6, URZ, UR13, UR10 ;  /* 0x0000000dff060299 */ /* 0x000fe4000801160a */
[----:B------:R-:W-:-:S02]  /*15d0*/  UISETP.NE.AND UP0, UPT, UR14, 0x1, UPT ;  /* 0x000000010e00788c */ /* 0x000fc4000bf05270 */
[----:B-1----:R-:W-:Y:S02]  /*15e0*/  UIMAD.WIDE.U32 UR10, UR7, UR15, URZ ;  /* 0x0000000f070a72a5 */ /* 0x002fe4000f8e00ff */
[----:B--2---:R-:W-:Y:S01]  /*15f0*/  UIMAD.WIDE.U32 UR12, UR6, UR8, URZ ;  /* 0x00000008060c72a5 */ /* 0x004fe2000f8e00ff */
[----:B------:R-:W-:Y:S01]  /*1600*/  UMOV UR4, UR17 ;  /* 0x0000001100047c82 */ /* 0x000fe20008000000 */
[----:B------:R-:W-:-:S03]  /*1610*/  UIADD3 UR44, UPT, UPT, -UR5, URZ, URZ ;  /* 0x000000ff052c7290 */ /* 0x000fc6000fffe1ff */
[----:B------:R-:W-:Y:S01]  /*1620*/  UMOV UR10, UR11 ;  /* 0x0000000b000a7c82 */ /* 0x000fe20008000000 */
[----:B------:R-:W-:Y:S02]  /*1630*/  USHF.R.U32.HI UR4, URZ, UR23, UR4 ;  /* 0x00000017ff047299 */ /* 0x000fe40008011604 */
[----:B------:R-:W-:Y:S01]  /*1640*/  @UP0 USHF.R.U32.HI UR7, URZ, UR23, UR10 ;  /* 0x00000017ff070299 */ /* 0x000fe2000801160a */
[----:B------:R-:W-:Y:S01]  /*1650*/  UMOV UR12, UR13 ;  /* 0x0000000d000c7c82 */ /* 0x000fe20008000000 */
[----:B------:R-:W-:Y:S02]  /*1660*/  USEL UR4, UR19, UR4, !UP0 ;  /* 0x0000000413047287 */ /* 0x000fe4000c000000 */
[----:B------:R-:W-:Y:S02]  /*1670*/  UIMAD.WIDE.U32 UR10, UR7, UR8, URZ ;  /* 0x00000008070a72a5 */ /* 0x000fe4000f8e00ff */
[----:B------:R-:W-:Y:S02]  /*1680*/  @UP2 USHF.R.U32.HI UR6, URZ, UR9, UR12 ;  /* 0x00000009ff062299 */ /* 0x000fe4000801160c */
[----:B------:R-:W-:-:S02]  /*1690*/  UIMAD.WIDE.U32 UR12, UR4, UR8, URZ ;  /* 0x00000008040c72a5 */ /* 0x000fc4000f8e00ff */
[----:B------:R-:W-:Y:S01]  /*16a0*/  UIMAD UR44, UR21, UR44, UR22 ;  /* 0x0000002c152c72a4 */ /* 0x000fe2000f8e0216 */
[----:B------:R-:W-:Y:S02]  /*16b0*/  UMOV UR10, UR11 ;  /* 0x0000000b000a7c82 */ /* 0x000fe40008000000 */
[----:B------:R-:W-:Y:S02]  /*16c0*/  @UP2 USHF.R.U32.HI UR7, URZ, UR9, UR10 ;  /* 0x00000009ff072299 */ /* 0x000fe4000801160a */
[----:B------:R-:W-:Y:S02]  /*16d0*/  UIMAD UR10, UR6, UR20, URZ ;  /* 0x00000014060a72a4 */ /* 0x000fe4000f8e02ff */
[----:B------:R-:W-:-:S04]  /*16e0*/  UIMAD UR7, UR7, UR20, URZ ;  /* 0x00000014070772a4 */ /* 0x000fc8000f8e02ff */
[----:B------:R-:W-:-:S03]  /*16f0*/  UISETP.GE.AND UP0, UPT, UR4, UR7, UPT ;  /* 0x000000070400728c */ /* 0x000fc6000bf06270 */
[----:B------:R-:W-:Y:S01]  /*1700*/  UMOV UR7, UR13 ;  /* 0x0000000d00077c82 */ /* 0x000fe20008000000 */
[----:B------:R-:W-:Y:S02]  /*1710*/  UISETP.GE.OR UP0, UPT, UR5, UR10, UP0 ;  /* 0x0000000a0500728c */ /* 0x000fe40008706670 */
[----:B------:R-:W-:Y:S02]  /*1720*/  UIMAD.WIDE.U32 UR10, UR5, UR8, URZ ;  /* 0x00000008050a72a5 */ /* 0x000fe4000f8e00ff */
[----:B------:R-:W-:Y:S02]  /*1730*/  USHF.R.U32.HI UR7, URZ, UR9, UR7 ;  /* 0x00000009ff077299 */ /* 0x000fe40008011607 */
[----:B------:R-:W-:Y:S02]  /*1740*/  UIADD3 UR10, UPT, UPT, -UR4, URZ, URZ ;  /* 0x000000ff040a7290 */ /* 0x000fe4000fffe1ff */
[----:B------:R-:W-:Y:S02]  /*1750*/  USEL UR7, UR4, UR7, !UP2 ;  /* 0x0000000704077287 */ /* 0x000fe4000d000000 */
[----:B------:R-:W-:Y:S01]  /*1760*/  UIMAD UR10, UR14, UR10, UR19 ;  /* 0x0000000a0e0a72a4 */ /* 0x000fe2000f8e0213 */
[----:B------:R-:W-:-:S02]  /*1770*/  @!UP0 UMOV UR8, UR11 ;  /* 0x0000000b00088c82 */ /* 0x000fc40008000000 */
[----:B------:R-:W-:Y:S02]  /*1780*/  @!UP0 USHF.R.U32.HI UR8, URZ, UR9, UR8 ;  /* 0x00000009ff088299 */ /* 0x000fe40008011608 */
[----:B------:R-:W-:Y:S02]  /*1790*/  UIADD3 UR9, UPT, UPT, -UR7, URZ, URZ ;  /* 0x000000ff07097290 */ /* 0x000fe4000fffe1ff */
[----:B------:R-:W-:Y:S02]  /*17a0*/  @!UP0 USEL UR8, UR5, UR8, !UP2 ;  /* 0x0000000805088287 */ /* 0x000fe4000d000000 */
[----:B------:R-:W-:Y:S02]  /*17b0*/  UIMAD UR9, UR20, UR9, UR4 ;  /* 0x00000009140972a4 */ /* 0x000fe4000f8e0204 */
[----:B------:R-:W-:Y:S02]  /*17c0*/  @!UP0 UIADD3 UR7, UPT, UPT, UR7, -UR8, URZ ;  /* 0x8000000807078290 */ /* 0x000fe4000fffe0ff */
[----:B------:R-:W-:-:S02]  /*17d0*/  @!UP0 UIMAD UR6, UR9, UR6, UR8 ;  /* 0x00000006090682a4 */ /* 0x000fc4000f8e0208 */
[----:B------:R-:W-:-:S04]  /*17e0*/  @!UP0 UIMAD UR4, UR7, UR20, UR5 ;  /* 0x00000014070482a4 */ /* 0x000fc8000f8e0205 */
[----:B------:R-:W-:Y:S01]  /*17f0*/  UIMAD UR19, UR4, UR14, UR10 ;  /* 0x0000000e041372a4 */ /* 0x000fe2000f8e020a */
[----:B------:R-:W-:Y:S02]  /*1800*/  @!UP0 UMOV UR5, UR6 ;  /* 0x0000000600058c82 */ /* 0x000fe40008000000 */
[----:B------:R-:W-:-:S12]  /*1810*/  UIMAD UR44, UR5, UR21, UR44 ;  /* 0x00000015052c72a4 */ /* 0x000fd8000f8e022c */
.L_x_18:
[----:B------:R-:W-:-:S09]  /*1820*/  UISETP.NE.AND UP0, UPT, UR24, 0x1, UPT ;  /* 0x000000011800788c */ /* 0x000fd2000bf05270 */
[----:B------:R-:W-:Y:S05]  /*1830*/  BRA.U UP0, `(.L_x_19) ;  /* 0x0000000100407547 */ /* 0x000fea000b800000 */
[----:B------:R-:W2:Y:S01]  /*1840*/  LDCU.128 UR8, c[0x0][0xc10] ;  /* 0x00018200ff0877ac */ /* 0x000ea20008000c00 */
[----:B------:R-:W3:Y:S01]  /*1850*/  LDCU UR12, c[0x0][0xc0c] ;  /* 0x00018180ff0c77ac */ /* 0x000ee20008000800 */
[----:B------:R-:W4:Y:S01]  /*1860*/  LDCU UR13, c[0x0][0xc20] ;  /* 0x00018400ff0d77ac */ /* 0x000f220008000800 */
[----:B--2---:R-:W-:Y:S02]  /*1870*/  UIMAD.WIDE.U32 UR4, UR44, UR8, URZ ;  /* 0x000000082c0472a5 */ /* 0x004fe4000f8e00ff */
[----:B------:R-:W-:Y:S02]  /*1880*/  UIMAD.WIDE.U32 UR6, UR19, UR11, URZ ;  /* 0x0000000b130672a5 */ /* 0x000fe4000f8e00ff */
[----:B---3--:R-:W-:Y:S02]  /*1890*/  UISETP.NE.AND UP0, UPT, UR12, 0x1, UPT ;  /* 0x000000010c00788c */ /* 0x008fe4000bf05270 */
[----:B------:R-:W-:-:S03]  /*18a0*/  USHF.R.U32.HI UR5, URZ, UR9, UR5 ;  /* 0x00000009ff057299 */ /* 0x000fc60008011605 */
[----:B------:R-:W-:Y:S01]  /*18b0*/  UMOV UR4, UR7 ;  /* 0x0000000700047c82 */ /* 0x000fe20008000000 */
[----:B------:R-:W-:Y:S02]  /*18c0*/  USEL UR5, UR44, UR5, !UP0 ;  /* 0x000000052c057287 */ /* 0x000fe4000c000000 */
[----:B------:R-:W-:Y:S02]  /*18d0*/  UISETP.NE.AND UP0, UPT, UR10, 0x1, UPT ;  /* 0x000000010a00788c */ /* 0x000fe4000bf05270 */
[----:B----4-:R-:W-:-:S04]  /*18e0*/  USHF.R.U32.HI UR4, URZ, UR13, UR4 ;  /* 0x0000000dff047299 */ /* 0x010fc80008011604 */
[----:B------:R-:W-:-:S04]  /*18f0*/  USEL UR4, UR19, UR4, !UP0 ;  /* 0x0000000413047287 */ /* 0x000fc8000c000000 */
[----:B------:R-:W-:Y:S02]  /*1900*/  UIADD3 UR6, UPT, UPT, -UR4, UR5, URZ ;  /* 0x0000000504067290 */ /* 0x000fe4000fffe1ff */
[----:B------:R-:W-:Y:S02]  /*1910*/  UIADD3 UR4, UPT, UPT, UR4, -UR5, URZ ;  /* 0x8000000504047290 */ /* 0x000fe4000fffe0ff */
[----:B------:R-:W-:Y:S02]  /*1920*/  UIMAD UR19, UR6, UR10, UR19 ;  /* 0x0000000a061372a4 */ /* 0x000fe4000f8e0213 */
[----:B------:R-:W-:-:S12]  /*1930*/  UIMAD UR44, UR4, UR12, UR44 ;  /* 0x0000000c042c72a4 */ /* 0x000fd8000f8e022c */
.L_x_19:
[----:B------:R-:W-:Y:S05]  /*1940*/  BRA.U !UP6, `(.L_x_20) ;  /* 0x000000010e0c7547 */ /* 0x000fea000b800000 */
[----:B------:R-:W-:Y:S01]  /*1950*/  UCGABAR_WAIT ;  /* 0x0000000000007dc7 */ /* 0x000fe20008000000 */
[----:B------:R-:W-:Y:S01]  /*1960*/  CCTL.IVALL ;  /* 0x00000000ff00798f */ /* 0x000fe20002000000 */
[----:B------:R-:W-:Y:S05]  /*1970*/  BRA `(.L_x_21) ;  /* 0x0000000000047947 */ /* 0x000fea0003800000 */
.L_x_20:
[----:B------:R-:W-:Y:S06]  /*1980*/  BAR.SYNC.DEFER_BLOCKING 0x0 ;  /* 0x0000000000007b1d */ /* 0x000fec0000010000 */
.L_x_21:
[----:B------:R-:W-:Y:S05]  /*1990*/  BRA.U UP5, `(.L_x_22) ;  /* 0x0000002d05587547 */ /* 0x000fea000b800000 */
[----:B------:R-:W2:Y:S01]  /*19a0*/  LDCU UR5, c[0x0][0x388] ;  /* 0x00007100ff0577ac */ /* 0x000ea20008000800 */
[----:B------:R-:W-:Y:S01]  /*19b0*/  PLOP3.LUT P1, PT, PT, PT, UP3, 0x80, 0x8 ;  /* 0x000000000008781c */ /* 0x000fe20003f2f038 */
[----:B------:R-:W-:Y:S01]  /*19c0*/  IMAD.MOV.U32 R2, RZ, RZ, RZ ;  /* 0x000000ffff027224 */ /* 0x000fe200078e00ff */
[----:B------:R-:W-:Y:S01]  /*19d0*/  ISETP.EQ.OR P2, PT, R3, RZ, P3 ;  /* 0x000000ff0300720c */ /* 0x000fe20001f42670 */
[----:B------:R-:W3:Y:S01]  /*19e0*/  LDCU UR8, c[0x0][0x38c] ;  /* 0x00007180ff0877ac */ /* 0x000ee20008000800 */
[----:B------:R-:W-:Y:S01]  /*19f0*/  PLOP3.LUT P1, PT, P1, PT, PT, 0x8, 0x80 ;  /* 0x000000000080781c */ /* 0x000fe20000f2e170 */
[----:B------:R-:W4:Y:S01]  /*1a00*/  LDCU.64 UR6, c[0x0][0x390] ;  /* 0x00007200ff0677ac */ /* 0x000f220008000a00 */
[----:B------:R-:W-:Y:S01]  /*1a10*/  UISETP.NE.AND UP1, UPT, UR18, URZ, UPT ;  /* 0x000000ff1200728c */ /* 0x000fe2000bf25270 */
[----:B------:R-:W3:Y:S01]  /*1a20*/  LDCU UR53, c[0x0][0x370] ;  /* 0x00006e00ff3577ac */ /* 0x000ee20008000800 */
[----:B--2---:R-:W-:Y:S02]  /*1a30*/  UIADD3 UR5, UPT, UPT, UR5, 0x1f, URZ ;  /* 0x0000001f05057890 */ /* 0x004fe4000fffe0ff */
[----:B------:R-:W-:-:S02]  /*1a40*/  USEL UR38, UR55, 0x2, UP1 ;  /* 0x0000000237267887 */ /* 0x000fc40008800000 */
[----:B------:R-:W-:Y:S01]  /*1a50*/  USHF.R.S32.HI UR4, URZ, 0x1f, UR5 ;  /* 0x0000001fff047899 */ /* 0x000fe20008011405 */
[----:B-1----:R-:W1:Y:S03]  /*1a60*/  LDCU.64 UR46, c[0x0][0x348] ;  /* 0x00006900ff2e77ac */ /* 0x002e660008000a00 */
[----:B------:R-:W-:Y:S02]  /*1a70*/  ULEA.HI UR4, UR4, UR5, URZ, 0x5 ;  /* 0x0000000504047291 */ /* 0x000fe4000f8f28ff */
[----:B------:R-:W-:Y:S02]  /*1a80*/  USHF.L.U32 UR5, UR22, 0x5, URZ ;  /* 0x0000000516057899 */ /* 0x000fe400080006ff */
[----:B------:R-:W-:Y:S02]  /*1a90*/  USHF.R.S32.HI UR4, URZ, 0x5, UR4 ;  /* 0x00000005ff047899 */ /* 0x000fe40008011404 */
[----:B------:R-:W-:-:S02]  /*1aa0*/  ULOP3.LUT UR56, UR5, 0x20, URZ, 0xc0, !UPT ;  /* 0x0000002005387892 */ /* 0x000fc4000f8ec0ff */
[----:B---3--:R-:W-:Y:S02]  /*1ab0*/  UIMAD UR4, UR4, UR8, URZ ;  /* 0x00000008040472a4 */ /* 0x008fe4000f8e02ff */
[----:B------:R-:W-:Y:S02]  /*1ac0*/  USHF.L.U32 UR57, UR22, 0x6, URZ ;  /* 0x0000000616397899 */ /* 0x000fe400080006ff */
[----:B----4-:R-:W-:Y:S01]  /*1ad0*/  UIMAD UR4, UR4, UR6, URZ ;  /* 0x00000006040472a4 */ /* 0x010fe2000f8e02ff */
[----:B------:R-:W2:Y:S03]  /*1ae0*/  LDCU UR52, c[0x0][0x374] ;  /* 0x00006e80ff3477ac */ /* 0x000ea60008000800 */
[----:B------:R-:W-:Y:S01]  /*1af0*/  UIMAD UR54, UR4, UR7, URZ ;  /* 0x00000007043672a4 */ /* 0x000fe2000f8e02ff */
[----:B------:R-:W-:Y:S01]  /*1b00*/  UMOV UR27, 0x1 ;  /* 0x00000001001b7882 */ /* 0x000fe20000000000 */
[----:B------:R-:W-:-:S02]  /*1b10*/  UMOV UR31, URZ ;  /* 0x000000ff001f7c82 */ /* 0x000fc40008000000 */
[----:B------:R-:W-:Y:S02]  /*1b20*/  UISETP.NE.AND UP2, UPT, UR54, URZ, UPT ;  /* 0x000000ff3600728c */ /* 0x000fe4000bf45270 */
[----:B------:R-:W-:Y:S01]  /*1b30*/  UISETP.LT.U32.AND UP0, UPT, UR54, 0x23, UPT ;  /* 0x000000233600788c */ /* 0x000fe2000bf01070 */
[----:B------:R-:W-:Y:S01]  /*1b40*/  UMOV UR36, URZ ;  /* 0x000000ff00247c82 */ /* 0x000fe20008000000 */
[----:B------:R-:W-:Y:S02]  /*1b50*/  UMOV UR42, URZ ;  /* 0x000000ff002a7c82 */ /* 0x000fe40008000000 */
[----:B------:R-:W-:-:S04]  /*1b60*/  USEL UR4, UR54, 0x23, UP0 ;  /* 0x0000002336047887 */ /* 0x000fc80008000000 */
[----:B------:R-:W-:Y:S02]  /*1b70*/  UIADD3 UR5, UPT, UPT, UR4, -0x1, URZ ;  /* 0xffffffff04057890 */ /* 0x000fe4000fffe0ff */
[----:B------:R-:W-:Y:S02]  /*1b80*/  @!UP2 UIADD3 UR5, UPT, UPT, UR4, URZ, URZ ;  /* 0x000000ff0405a290 */ /* 0x000fe4000fffe0ff */
[----:B------:R-:W-:Y:S02]  /*1b90*/  UIADD3 UR51, UPT, UPT, UR54, -UR4, URZ ;  /* 0x8000000436337290 */ /* 0x000fe4000fffe0ff */
[----:B-12---:R-:W-:-:S12]  /*1ba0*/  UIADD3 UR55, UPT, UPT, UR5, 0x1, URZ ;  /* 0x0000000105377890 */ /* 0x006fd8000fffe0ff */
.L_x_40:
[----:B------:R-:W1:Y:S01]  /*1bb0*/  S2UR UR30, SR_CgaCtaId ;  /* 0x00000000001e79c3 */ /* 0x000e620000008800 */
[----:B------:R-:W-:Y:S01]  /*1bc0*/  UMOV UR4, 0x400 ;  /* 0x0000040000047882 */ /* 0x000fe20000000000 */
[----:B------:R-:W-:Y:S01]  /*1bd0*/  MOV R0, UR27 ;  /* 0x0000001b00007c02 */ /* 0x000fe20008000f00 */
[----:B------:R-:W-:Y:S02]  /*1be0*/  UISETP.NE.AND UP0, UPT, UR54, URZ, UPT ;  /* 0x000000ff3600728c */ /* 0x000fe4000bf05270 */
[----:B------:R-:W-:Y:S01]  /*1bf0*/  ULEA UR19, UR19, UR56, 0x6 ;  /* 0x0000003813137291 */ /* 0x000fe2000f8e30ff */
[----:B------:R-:W-:Y:S01]  /*1c00*/  SHF.L.U32 R0, R0, 0x1f, RZ ;  /* 0x0000001f00007819 */ /* 0x000fe200000006ff */
[----:B------:R-:W-:Y:S01]  /*1c10*/  UMOV UR28, URZ ;  /* 0x000000ff001c7c82 */ /* 0x000fe20008000000 */
[----:B------:R-:W-:Y:S01]  /*1c20*/  UMOV UR22, URZ ;  /* 0x000000ff00167c82 */ /* 0x000fe20008000000 */
[----:B------:R-:W-:Y:S01]  /*1c30*/  UMOV UR21, URZ ;  /* 0x000000ff00157c82 */ /* 0x000fe20008000000 */
[----:B------:R-:W-:Y:S01]  /*1c40*/  UMOV UR20, URZ ;  /* 0x000000ff00147c82 */ /* 0x000fe20008000000 */
[----:B-1----:R-:W-:-:S04]  /*1c50*/  ULEA UR30, UR30, UR4, 0x18 ;  /* 0x000000041e1e7291 */ /* 0x002fc8000f8ec0ff */
[----:B------:R-:W-:-:S09]  /*1c60*/  ULEA UR4, UR31, UR30, 0x3 ;  /* 0x0000001e1f047291 */ /* 0x000fd2000f8e18ff */
[----:B------:R1:W2:Y:S01]  /*1c70*/  SYNCS.PHASECHK.TRANS64.TRYWAIT P0, [UR4+0x118], R0 ;  /* 0x00011800ff0075a7 */ /* 0x0002a20008001104 */
[----:B------:R-:W-:-:S04]  /*1c80*/  ULEA.HI UR4, UR44, UR44, URZ, 0x1 ;  /* 0x0000002c2c047291 */ /* 0x000fc8000f8f08ff */
[----:B------:R-:W-:-:S04]  /*1c90*/  USHF.L.U32 UR4, UR4, 0x6, URZ ;  /* 0x0000000604047899 */ /* 0x000fc800080006ff */
[----:B------:R-:W-:-:S04]  /*1ca0*/  ULOP3.LUT UR4, UR4, 0xffffff80, URZ, 0xc0, !UPT ;  /* 0xffffff8004047892 */ /* 0x000fc8000f8ec0ff */
[----:B------:R-:W-:Y:S01]  /*1cb0*/  ULOP3.LUT UR43, UR4, 0x40, UR57, 0xf8, !UPT ;  /* 0x00000040042b7892 */ /* 0x000fe2000f8ef839 */
[----:B------:R-:W-:Y:S11]  /*1cc0*/  BRA.U !UP0, `(.L_x_23) ;  /* 0x0000000508ac7547 */ /* 0x000ff6000b800000 */
[----:B------:R-:W3:Y:S01]  /*1cd0*/  LDCU.128 UR12, c[0x0][0x480] ;  /* 0x00009000ff0c77ac */ /* 0x000ee20008000c00 */
[----:B------:R-:W4:Y:S01]  /*1ce0*/  LDCU.128 UR8, c[0x0][0x490] ;  /* 0x00009200ff0877ac */ /* 0x000f220008000c00 */
[----:B------:R-:W1:Y:S01]  /*1cf0*/  LDCU.64 UR20, c[0x0][0x4c0] ;  /* 0x00009800ff1477ac */ /* 0x000e620008000a00 */
[----:B------:R-:W1:Y:S01]  /*1d00*/  LDCU.64 UR16, c[0x0][0x4f0] ;  /* 0x00009e00ff1077ac */ /* 0x000e620008000a00 */
[----:B------:R-:W1:Y:S01]  /*1d10*/  LDCU UR18, c[0x0][0x4c8] ;  /* 0x00009900ff1277ac */ /* 0x000e620008000800 */
[----:B---3--:R-:W-:Y:S02]  /*1d20*/  UIMAD.WIDE.U32 UR4, UR43, UR13, URZ ;  /* 0x0000000d2b0472a5 */ /* 0x008fe4000f8e00ff */
[----:B------:R-:W-:Y:S02]  /*1d30*/  UISETP.NE.AND UP0, UPT, UR12, 0x1, UPT ;  /* 0x000000010c00788c */ /* 0x000fe4000bf05270 */
[----:B------:R-:W-:Y:S01]  /*1d40*/  USHF.R.U32.HI UR5, URZ, UR14, UR5 ;  /* 0x0000000eff057299 */ /* 0x000fe20008011605 */
[----:B------:R-:W3:Y:S03]  /*1d50*/  LDCU UR49, c[0x0][0x38c] ;  /* 0x00007180ff3177ac */ /* 0x000ee60008000800 */
[----:B------:R-:W-:-:S02]  /*1d60*/  USEL UR5, UR43, UR5, !UP0 ;  /* 0x000000052b057287 */ /* 0x000fc4000c000000 */
[----:B------:R-:W-:Y:S02]  /*1d70*/  UISETP.NE.AND UP0, UPT, UR15, 0x1, UPT ;  /* 0x000000010f00788c */ /* 0x000fe4000bf05270 */
[----:B----4-:R-:W-:Y:S01]  /*1d80*/  UIMAD.WIDE.U32 UR6, UR5, UR8, URZ ;  /* 0x00000008050672a5 */ /* 0x010fe2000f8e00ff */
[----:B------:R-:W4:Y:S01]  /*1d90*/  LDCU UR8, c[0x0][0x4a0] ;  /* 0x00009400ff0877ac */ /* 0x000f220008000800 */
[----:B------:R-:W1:Y:S05]  /*1da0*/  LDCU UR23, c[0x0][0x4cc] ;  /* 0x00009980ff1777ac */ /* 0x000e6a0008000800 */
[----:B------:R-:W-:Y:S01]  /*1db0*/  UMOV UR4, UR7 ;  /* 0x0000000700047c82 */ /* 0x000fe20008000000 */
[----:B------:R-:W1:Y:S01]  /*1dc0*/  LDCU.64 UR40, c[0x0][0x390] ;  /* 0x00007200ff2877ac */ /* 0x000e620008000a00 */
[----:B------:R-:W-:Y:S01]  /*1dd0*/  USHF.R.U32.HI UR4, URZ, UR9, UR4 ;  /* 0x00000009ff047299 */ /* 0x000fe20008011604 */
[----:B------:R-:W1:Y:S03]  /*1de0*/  LDCU UR9, c[0x0][0x4ec] ;  /* 0x00009d80ff0977ac */ /* 0x000e660008000800 */
[----:B------:R-:W-:-:S02]  /*1df0*/  USEL UR4, UR5, UR4, !UP0 ;  /* 0x0000000405047287 */ /* 0x000fc4000c000000 */
[----:B------:R-:W-:Y:S02]  /*1e00*/  UISETP.NE.AND UP0, UPT, UR10, 0x1, UPT ;  /* 0x000000010a00788c */ /* 0x000fe4000bf05270 */
[----:B------:R-:W-:Y:S01]  /*1e10*/  UIMAD.WIDE.U32 UR6, UR4, UR11, URZ ;  /* 0x0000000b040672a5 */ /* 0x000fe2000f8e00ff */
[----:B------:R-:W1:Y:S01]  /*1e20*/  LDCU.64 UR24, c[0x0][0x4d0] ;  /* 0x00009a00ff1877ac */ /* 0x000e620008000a00 */
[----:B------:R-:W-:-:S05]  /*1e30*/  UIADD3 UR42, UPT, UPT, UR55, UR36, URZ ;  /* 0x00000024372a7290 */ /* 0x000fca000fffe0ff */
[----:B------:R-:W-:Y:S01]  /*1e40*/  UMOV UR6, UR7 ;  /* 0x0000000700067c82 */ /* 0x000fe20008000000 */
[----:B------:R-:W-:Y:S02]  /*1e50*/  UIADD3 UR7, UPT, UPT, -UR4, URZ, URZ ;  /* 0x000000ff04077290 */ /* 0x000fe4000fffe1ff */
[----:B----4-:R-:W-:Y:S02]  /*1e60*/  USHF.R.U32.HI UR6, URZ, UR8, UR6 ;  /* 0x00000008ff067299 */ /* 0x010fe40008011606 */
[----:B------:R-:W-:Y:S02]  /*1e70*/  UIADD3 UR8, UPT, UPT, -UR5, URZ, URZ ;  /* 0x000000ff05087290 */ /* 0x000fe4000fffe1ff */
[----:B------:R-:W-:Y:S02]  /*1e80*/  USEL UR14, UR4, UR6, !UP0 ;  /* 0x00000006040e7287 */ /* 0x000fe4000c000000 */
[----:B------:R-:W-:Y:S02]  /*1e90*/  UIMAD UR7, UR15, UR7, UR5 ;  /* 0x000000070f0772a4 */ /* 0x000fe4000f8e0205 */
[----:B------:R-:W-:-:S02]  /*1ea0*/  UIADD3 UR6, UPT, UPT, -UR14, URZ, URZ ;  /* 0x000000ff0e067290 */ /* 0x000fc4000fffe1ff */
[----:B------:R-:W-:Y:S02]  /*1eb0*/  UIMAD UR8, UR12, UR8, UR43 ;  /* 0x000000080c0872a4 */ /* 0x000fe4000f8e022b */
[----:B------:R-:W-:Y:S02]  /*1ec0*/  UIMAD UR13, UR10, UR6, UR4 ;  /* 0x000000060a0d72a4 */ /* 0x000fe4000f8e0204 */
[----:B-1----:R-:W-:Y:S02]  /*1ed0*/  UIMAD UR11, UR8, UR20, UR9 ;  /* 0x00000014080b72a4 */ /* 0x002fe4000f8e0209 */
[----:B------:R-:W-:Y:S01]  /*1ee0*/  UIMAD UR12, UR7, UR21, UR16 ;  /* 0x00000015070c72a4 */ /* 0x000fe2000f8e0210 */
[----:B------:R-:W1:Y:S02]  /*1ef0*/  LDCU.64 UR4, c[0x0][0x4f8] ;  /* 0x00009f00ff0477ac */ /* 0x000e640008000a00 */
[----:B------:R-:W4:Y:S01]  /*1f00*/  LDCU UR6, c[0x0][0x500] ;  /* 0x0000a000ff0677ac */ /* 0x000f220008000800 */
[----:B------:R-:W-:Y:S01]  /*1f10*/  UIMAD UR13, UR13, UR18, UR17 ;  /* 0x000000120d0d72a4 */ /* 0x000fe2000f8e0211 */
[----:B------:R-:W-:Y:S01]  /*1f20*/  UMOV UR28, URZ ;  /* 0x000000ff001c7c82 */ /* 0x000fe20008000000 */
[----:B------:R-:W-:Y:S01]  /*1f30*/  UMOV UR7, UR31 ;  /* 0x0000001f00077c82 */ /* 0x000fe20008000000 */
[----:B------:R-:W-:Y:S01]  /*1f40*/  UMOV UR20, URZ ;  /* 0x000000ff00147c82 */ /* 0x000fe20008000000 */
[----:B------:R-:W-:Y:S01]  /*1f50*/  UMOV UR21, URZ ;  /* 0x000000ff00157c82 */ /* 0x000fe20008000000 */
[----:B---3--:R-:W-:-:S07]  /*1f60*/  UMOV UR22, URZ ;  /* 0x000000ff00167c82 */ /* 0x008fce0008000000 */
.L_x_29:
[----:B------:R-:W-:Y:S01]  /*1f70*/  @!P3 MOV R3, 0x3000 ;  /* 0x000030000003b802 */ /* 0x000fe20000000f00 */
[----:B------:R-:W-:Y:S01]  /*1f80*/  ULEA UR9, UR7, UR30, 0x3 ;  /* 0x0000001e07097291 */ /* 0x000fe2000f8e18ff */
[----:B--2---:R-:W-:Y:S11]  /*1f90*/  @P0 BRA `(.L_x_24) ;  /* 0x0000000000100947 */ /* 0x004ff60003800000 */
[----:B------:R-:W-:Y:S04]  /*1fa0*/  MOV R4, UR27 ;  /* 0x0000001b00047c02 */ /* 0x000fe80008000f00 */
[----:B------:R-:W-:Y:S04]  /*1fb0*/  SHF.L.U32 R4, R4, 0x1f, RZ ;  /* 0x0000001f04047819 */ /* 0x000fe800000006ff */
[----:B------:R-:W2:Y:S02]  /*1fc0*/  SYNCS.PHASECHK.TRANS64.TRYWAIT P0, [UR9+0x118], R4 ;  /* 0x00011804ff0075a7 */ /* 0x000ea40008001109 */
[----:B--2---:R-:W-:Y:S05]  /*1fd0*/  @!P0 BRA `(.L_x_25) ;  /* 0x0000007400fc8947 */ /* 0x004fea0003800000 */
.L_x_24:
[----:B------:R3:W-:Y:S01]  /*1fe0*/  @!P3 SYNCS.ARRIVE.TRANS64 RZ, [UR9], R3 ;  /* 0x00000003ffffb9a7 */ /* 0x0007e20008000009 */
[----:B------:R-:W-:Y:S04]  /*1ff0*/  ULOP3.LUT UR8, UR38, 0x2, URZ, 0xfc, !UPT ;  /* 0x0000000226087892 */ /* 0x000fe8000f8efcff */
[----:B------:R-:W-:Y:S09]  /*2000*/  UISETP.NE.AND UP0, UPT, UR8, 0x2, UPT ;  /* 0x000000020800788c */ /* 0x000ff2000bf05270 */
[----:B------:R-:W-:Y:S05]  /*2010*/  BRA.U UP0, `(.L_x_26) ;  /* 0x0000000100047547 */ /* 0x000fea000b800000 */
[----:B-1--4-:R-:W-:Y:S05]  /*2020*/  BPT.TRAP 0x1 ;  /* 0x000000040000795c */ /* 0x012fea0000300000 */
.L_x_26:
[----:B------:R-:W-:Y:S04]  /*2030*/  BSSY.RECONVERGENT B0, `(.L_x_27) ;  /* 0x0000003000007945 */ /* 0x000fe80003800200 */
[----:B------:R-:W-:Y:S05]  /*2040*/  @P2 BRA `(.L_x_28) ;  /* 0x0000000000042947 */ /* 0x000fea0003800000 */
[----:B-1--4-:R-:W-:Y:S05]  /*2050*/  BPT.TRAP 0x1 ;  /* 0x000000040000795c */ /* 0x012fea0000300000 */
.L_x_28:
[----:B-1--4-:R-:W-:Y:S05]  /*2060*/  BSYNC.RECONVERGENT B0 ;  /* 0x0000000000007941 */ /* 0x012fea0003800200 */
.L_x_27:
[----:B------:R-:W-:Y:S02]  /*2070*/  UIADD3 UR8, UPT, UPT, UR7, 0x1, URZ ;  /* 0x0000000107087890 */ /* 0x000fe4000fffe0ff */
[----:B------:R-:W-:Y:S02]  /*2080*/  UIMAD UR15, UR20, UR23, UR4 ;  /* 0x00000017140f72a4 */ /* 0x000fe4000f8e0204 */
[----:B------:R-:W-:Y:S02]  /*2090*/  UISETP.NE.AND UP0, UPT, UR8, 0x23, UPT ;  /* 0x000000230800788c */ /* 0x000fe4000bf05270 */
[----:B------:R-:W-:Y:S02]  /*20a0*/  ULEA UR17, UR7, UR30, 0xc ;  /* 0x0000001e07117291 */ /* 0x000fe4000f8e60ff */
[----:B------:R-:W-:Y:S02]  /*20b0*/  USEL UR10, URZ, 0x1, UP0 ;  /* 0x00000001ff0a7887 */ /* 0x000fe40008000000 */
[----:B------:R-:W-:Y:S02]  /*20c0*/  USEL UR31, UR8, URZ, UP0 ;  /* 0x000000ff081f7287 */ /* 0x000fe40008000000 */
[----:B------:R-:W-:Y:S02]  /*20d0*/  ULOP3.LUT UR27, UR27, UR10, URZ, 0x3c, !UPT ;  /* 0x0000000a1b1b7292 */ /* 0x000fe4000f8e3cff */
[----:B------:R-:W-:Y:S02]  /*20e0*/  ULEA UR8, UR31, UR30, 0x3 ;  /* 0x0000001e1f087291 */ /* 0x000fe4000f8e18ff */
[----:B------:R-:W-:Y:S02]  /*20f0*/  ULEA UR16, UR7, UR30, 0xb ;  /* 0x0000001e07107291 */ /* 0x000fe4000f8e58ff */
[----:B------:R-:W-:Y:S01]  /*2100*/  UIADD3 UR34, UP0, UPT, UR46, 0x80, URZ ;  /* 0x000000802e227890 */ /* 0x000fe2000ff1e0ff */
[----:B--2---:R-:W-:Y:S01]  /*2110*/  MOV R0, UR27 ;  /* 0x0000001b00007c02 */ /* 0x004fe20008000f00 */
[----:B------:R-:W-:Y:S02]  /*2120*/  ULOP3.LUT UR9, UR9, 0xfefffff8, URZ, 0xc0, !UPT ;  /* 0xfefffff809097892 */ /* 0x000fe4000f8ec0ff */
[----:B------:R-:W-:Y:S01]  /*2130*/  USHF.L.U32 UR10, UR28, 0x5, URZ ;  /* 0x000000051c0a7899 */ /* 0x000fe200080006ff */
[----:B------:R-:W-:Y:S01]  /*2140*/  SHF.L.U32 R0, R0, 0x1f, RZ ;  /* 0x0000001f00007819 */ /* 0x000fe200000006ff */
[----:B------:R-:W-:Y:S02]  /*2150*/  UIADD3.X UR35, UPT, UPT, URZ, UR47, URZ, UP0, !UPT ;  /* 0x0000002fff237290 */ /* 0x000fe400087fe4ff */
[----:B------:R-:W-:Y:S01]  /*2160*/  UIADD3 UR32, UP3, UPT, UR46, 0x200, URZ ;  /* 0x000002002e207890 */ /* 0x000fe2000ff7e0ff */
[----:B------:R1:W2:Y:S01]  /*2170*/  SYNCS.PHASECHK.TRANS64.TRYWAIT P0, [UR8+0x118], R0 ;  /* 0x00011800ff0075a7 */ /* 0x0002a20008001108 */
[----:B------:R-:W-:Y:S02]  /*2180*/  UIMAD UR8, UR21, UR24, UR5 ;  /* 0x00000018150872a4 */ /* 0x000fe4000f8e0205 */
[----:B------:R-:W-:Y:S02]  /*2190*/  UIMAD UR7, UR22, UR25, UR6 ;  /* 0x00000019160772a4 */ /* 0x000fe4000f8e0206 */
[----:B------:R-:W-:Y:S02]  /*21a0*/  ULEA UR15, UR8, UR15, 0x5 ;  /* 0x0000000f080f7291 */ /* 0x000fe4000f8e28ff */
[----:B------:R-:W-:Y:S02]  /*21b0*/  UIADD3 UR8, UPT, UPT, UR17, 0x3400, URZ ;  /* 0x0000340011087890 */ /* 0x000fe4000fffe0ff */
[----:B------:R-:W-:Y:S02]  /*21c0*/  ULEA UR7, UR7, UR15, 0xa ;  /* 0x0000000f07077291 */ /* 0x000fe4000f8e50ff */
[----:B------:R-:W-:Y:S02]  /*21d0*/  UIADD3.X UR33, UPT, UPT, URZ, UR47, URZ, UP3, !UPT ;  /* 0x0000002fff217290 */ /* 0x000fe40009ffe4ff */
[----:B------:R-:W-:Y:S02]  /*21e0*/  UPRMT UR7, UR7, 0x5410, URZ ;  /* 0x0000541007077896 */ /* 0x000fe400080000ff */
[----:B------:R-:W-:Y:S02]  /*21f0*/  UIADD3 UR16, UPT, UPT, UR16, 0x26400, URZ ;  /* 0x0002640010107890 */ /* 0x000fe4000fffe0ff */
[----:B------:R-:W-:Y:S02]  /*2200*/  UIADD3 UR37, UPT, UPT, UR20, 0x1, URZ ;  /* 0x0000000114257890 */ /* 0x000fe4000fffe0ff */
[----:B------:R-:W-:Y:S02]  /*2210*/  UIADD3 UR29, UPT, UPT, UR21, 0x1, URZ ;  /* 0x00000001151d7890 */ /* 0x000fe4000fffe0ff */
[----:B------:R-:W-:Y:S02]  /*2220*/  UISETP.NE.AND UP2, UPT, UR37, UR49, UPT ;  /* 0x000000312500728c */ /* 0x000fe4000bf45270 */
[----:B------:R-:W-:Y:S02]  /*2230*/  UIADD3 UR26, UPT, UPT, UR22, 0x1, URZ ;  /* 0x00000001161a7890 */ /* 0x000fe4000fffe0ff */
[----:B------:R-:W-:Y:S01]  /*2240*/  UIADD3 UR36, UPT, UPT, UR36, 0x1, URZ ;  /* 0x0000000124247890 */ /* 0x000fe2000fffe0ff */
[----:B------:R-:W-:Y:S01]  /*2250*/  UMOV UR44, 0x0 ;  /* 0x00000000002c7882 */ /* 0x000fe20000000000 */
[----:B------:R-:W-:Y:S01]  /*2260*/  UMOV UR45, 0x10000000 ;  /* 0x10000000002d7882 */ /* 0x000fe20000000000 */
[----:B------:R-:W-:Y:S01]  /*2270*/  UMOV UR17, UR9 ;  /* 0x0000000900117c82 */ /* 0x000fe20008000000 */
[----:B------:R4:W-:Y:S01]  /*2280*/  UTMALDG.5D.IM2COL.2CTA [UR8], [UR34], UR7, desc[UR44] ;  /* 0x00002c08220073b4 */ /* 0x0009e20008261007 */
[----:B------:R-:W-:Y:S02]  /*2290*/  UMOV UR18, UR10 ;  /* 0x0000000a00127c82 */ /* 0x000fe40008000000 */
[----:B------:R-:W-:Y:S04]  /*22a0*/  @UP2 UIADD3 UR29, UPT, UPT, UR21, URZ, URZ ;  /* 0x000000ff151d2290 */ /* 0x000fe8000fffe0ff */
[----:B------:R-:W-:Y:S01]  /*22b0*/  UISETP.NE.AND UP1, UPT, UR29, UR40, UPT ;  /* 0x000000281d00728c */ /* 0x000fe2000bf25270 */
[----:B------:R3:W-:Y:S10]  /*22c0*/  UTMALDG.5D.2CTA [UR16], [UR32], desc[UR44] ;  /* 0x00002c10200075b4 */ /* 0x0007f40008221000 */
[----:B------:R-:W-:Y:S04]  /*22d0*/  @UP1 UIADD3 UR26, UPT, UPT, UR22, URZ, URZ ;  /* 0x000000ff161a1290 */ /* 0x000fe8000fffe0ff */
[----:B------:R-:W-:Y:S02]  /*22e0*/  UISETP.NE.AND UP0, UPT, UR26, UR41, UPT ;  /* 0x000000291a00728c */ /* 0x000fe4000bf05270 */
[----:B----4-:R-:W-:Y:S09]  /*22f0*/  UIADD3 UR8, UPT, UPT, UR28, 0x1, URZ ;  /* 0x000000011c087890 */ /* 0x010ff2000fffe0ff */
[----:B------:R-:W-:Y:S01]  /*2300*/  @UP0 UIADD3 UR8, UPT, UPT, UR28, URZ, URZ ;  /* 0x000000ff1c080290 */ /* 0x000fe2000fffe0ff */
[----:B------:R-:W-:Y:S01]  /*2310*/  UMOV UR7, UR31 ;  /* 0x0000001f00077c82 */ /* 0x000fe20008000000 */
[----:B---3--:R-:W-:Y:S02]  /*2320*/  USEL UR22, UR26, URZ, UP0 ;  /* 0x000000ff1a167287 */ /* 0x008fe40008000000 */
[----:B------:R-:W-:Y:S02]  /*2330*/  UISETP.NE.AND UP0, UPT, UR36, UR42, UPT ;  /* 0x0000002a2400728c */ /* 0x000fe4000bf05270 */
[----:B------:R-:W-:Y:S02]  /*2340*/  USEL UR20, UR37, URZ, UP2 ;  /* 0x000000ff25147287 */ /* 0x000fe40009000000 */
[----:B------:R-:W-:Y:S01]  /*2350*/  USEL UR21, UR29, URZ, UP1 ;  /* 0x000000ff1d157287 */ /* 0x000fe20008800000 */
[----:B------:R-:W-:Y:S04]  /*2360*/  UMOV UR28, UR8 ;  /* 0x00000008001c7c82 */ /* 0x000fe80008000000 */
[----:B-1----:R-:W-:Y:S07]  /*2370*/  BRA.U UP0, `(.L_x_29) ;  /* 0xfffffff900fc7547 */ /* 0x002fee000b83ffff */
.L_x_23:
[----:B------:R-:W-:Y:S01]  /*2380*/  ULEA UR4, UR31, UR30, 0x3 ;  /* 0x0000001e1f047291 */ /* 0x000fe2000f8e18ff */
[----:B-1----:R-:W-:Y:S01]  /*2390*/  MOV R0, UR27 ;  /* 0x0000001b00007c02 */ /* 0x002fe20008000f00 */
[----:B------:R-:W-:Y:S01]  /*23a0*/  @!P1 SYNCS.ARRIVE.TRANS64.A1T0 RZ, [UR30+0x268], RZ ;  /* 0x000268ffffff99a7 */ /* 0x000fe2000810001e */
[----:B------:R-:W-:Y:S02]  /*23b0*/  UISETP.GE.AND UP0, UPT, UR51, 0x1, UPT ;  /* 0x000000013300788c */ /* 0x000fe4000bf06270 */
[----:B------:R-:W-:-:S04]  /*23c0*/  SHF.L.U32 R0, R0, 0x1f, RZ ;  /* 0x0000001f00007819 */ /* 0x000fc800000006ff */
[----:B--2---:R1:W2:Y:S03]  /*23d0*/  SYNCS.PHASECHK.TRANS64.TRYWAIT P0, [UR4+0x118], R0 ;  /* 0x00011800ff0075a7 */ /* 0x0042a60008001104 */
[----:B------:R-:W-:Y:S05]  /*23e0*/  BRA.U !UP0, `(.L_x_30) ;  /* 0x0000000508a47547 */ /* 0x000fea000b800000 */
[----:B------:R-:W3:Y:S01]  /*23f0*/  LDCU.128 UR8, c[0x0][0x480] ;  /* 0x00009000ff0877ac */ /* 0x000ee20008000c00 */
[----:B------:R-:W4:Y:S01]  /*2400*/  LDCU.128 UR32, c[0x0][0x490] ;  /* 0x00009200ff2077ac */ /* 0x000f220008000c00 */
[----:B------:R-:W1:Y:S01]  /*2410*/  LDCU UR13, c[0x0][0x4c8] ;  /* 0x00009900ff0d77ac */ /* 0x000e620008000800 */
        /* <DEDUP_REMOVED lines=10> */
[----:B------:R-:W1:Y:S05]  /*24c0*/  LDCU.64 UR40, c[0x0][0x390] ;  /* 0x00007200ff2877ac */ /* 0x000e6a0008000a00 */
[----:B------:R-:W-:Y:S01]  /*24d0*/  UMOV UR4, UR7 ;  /* 0x0000000700047c82 */ /* 0x000fe20008000000 */
[----:B------:R-:W1:Y:S01]  /*24e0*/  LDCU.64 UR24, c[0x0][0x4d0] ;  /* 0x00009a00ff1877ac */ /* 0x000e620008000a00 */
[----:B------:R-:W-:Y:S01]  /*24f0*/  USHF.R.U32.HI UR4, URZ, UR33, UR4 ;  /* 0x00000021ff047299 */ /* 0x000fe20008011604 */
[----:B------:R-:W4:Y:S03]  /*2500*/  LDCU.64 UR32, c[0x0][0x4c0] ;  /* 0x00009800ff2077ac */ /* 0x000f260008000a00 */
[----:B------:R-:W-:-:S02]  /*2510*/  USEL UR4, UR5, UR4, !UP0 ;  /* 0x0000000405047287 */ /* 0x000fc4000c000000 */
[----:B------:R-:W-:Y:S02]  /*2520*/  UISETP.NE.AND UP0, UPT, UR34, 0x1, UPT ;  /* 0x000000012200788c */ /* 0x000fe4000bf05270 */
[----:B------:R-:W-:Y:S02]  /*2530*/  UIMAD.WIDE.U32 UR6, UR4, UR35, URZ ;  /* 0x00000023040672a5 */ /* 0x000fe4000f8e00ff */
[----:B------:R-:W-:Y:S01]  /*2540*/  UIADD3 UR42, UPT, UPT, UR51, UR42, URZ ;  /* 0x0000002a332a7290 */ /* 0x000fe2000fffe0ff */
[----:B------:R-:W-:-:S04]  /*2550*/  UMOV UR37, UR51 ;  /* 0x0000003300257c82 */ /* 0x000fc80008000000 */
[----:B------:R-:W-:Y:S01]  /*2560*/  UMOV UR6, UR7 ;  /* 0x0000000700067c82 */ /* 0x000fe20008000000 */
[----:B------:R-:W-:Y:S02]  /*2570*/  UIADD3 UR7, UPT, UPT, -UR5, URZ, URZ ;  /* 0x000000ff05077290 */ /* 0x000fe4000fffe1ff */
[----:B---3--:R-:W-:Y:S02]  /*2580*/  USHF.R.U32.HI UR6, URZ, UR9, UR6 ;  /* 0x00000009ff067299 */ /* 0x008fe40008011606 */
[----:B------:R-:W-:Y:S02]  /*2590*/  UIMAD UR7, UR8, UR7, UR43 ;  /* 0x00000007080772a4 */ /* 0x000fe4000f8e022b */
[----:B------:R-:W-:Y:S02]  /*25a0*/  USEL UR14, UR4, UR6, !UP0 ;  /* 0x00000006040e7287 */ /* 0x000fe4000c000000 */
[----:B------:R-:W-:Y:S02]  /*25b0*/  UIADD3 UR6, UPT, UPT, -UR4, URZ, URZ ;  /* 0x000000ff04067290 */ /* 0x000fe4000fffe1ff */
[----:B------:R-:W-:-:S02]  /*25c0*/  UIADD3 UR9, UPT, UPT, -UR14, URZ, URZ ;  /* 0x000000ff0e097290 */ /* 0x000fc4000fffe1ff */
[----:B------:R-:W-:Y:S02]  /*25d0*/  UIMAD UR12, UR11, UR6, UR5 ;  /* 0x000000060b0c72a4 */ /* 0x000fe4000f8e0205 */
[----:B------:R-:W-:Y:S02]  /*25e0*/  UIMAD UR9, UR34, UR9, UR4 ;  /* 0x00000009220972a4 */ /* 0x000fe4000f8e0204 */
[----:B----4-:R-:W-:Y:S01]  /*25f0*/  UIMAD UR11, UR7, UR32, UR10 ;  /* 0x00000020070b72a4 */ /* 0x010fe2000f8e020a */
[----:B------:R-:W3:Y:S02]  /*2600*/  LDCU UR43, c[0x0][0x38c] ;  /* 0x00007180ff2b77ac */ /* 0x000ee40008000800 */
[----:B------:R-:W4:Y:S01]  /*2610*/  LDCU UR6, c[0x0][0x500] ;  /* 0x0000a000ff0677ac */ /* 0x000f220008000800 */
[----:B------:R-:W2:Y:S01]  /*2620*/  LDCU.64 UR4, c[0x0][0x4f8] ;  /* 0x00009f00ff0477ac */ /* 0x000ea20008000a00 */
[----:B-1----:R-:W-:Y:S02]  /*2630*/  UIMAD UR12, UR12, UR33, UR16 ;  /* 0x000000210c0c72a4 */ /* 0x002fe4000f8e0210 */
[----:B------:R-:W-:Y:S01]  /*2640*/  UIMAD UR13, UR9, UR13, UR17 ;  /* 0x0000000d090d72a4 */ /* 0x000fe2000f8e0211 */
[----:B------:R-:W-:-:S11]  /*2650*/  UMOV UR7, UR31 ;  /* 0x0000001f00077c82 */ /* 0x000fd60008000000 */
.L_x_36:
[----:B------:R-:W-:Y:S01]  /*2660*/  @!P3 MOV R3, 0x3000 ;  /* 0x000030000003b802 */ /* 0x000fe20000000f00 */
[----:B------:R-:W-:Y:S01]  /*2670*/  ULEA UR9, UR7, UR30, 0x3 ;  /* 0x0000001e07097291 */ /* 0x000fe2000f8e18ff */
[----:B--23--:R-:W-:Y:S11]  /*2680*/  @P0 BRA `(.L_x_31) ;  /* 0x0000000000100947 */ /* 0x00cff60003800000 */
[----:B------:R-:W-:Y:S04]  /*2690*/  MOV R4, UR27 ;  /* 0x0000001b00047c02 */ /* 0x000fe80008000f00 */
[----:B------:R-:W-:Y:S04]  /*26a0*/  SHF.L.U32 R4, R4, 0x1f, RZ ;  /* 0x0000001f04047819 */ /* 0x000fe800000006ff */
[----:B------:R-:W1:Y:S02]  /*26b0*/  SYNCS.PHASECHK.TRANS64.TRYWAIT P0, [UR9+0x118], R4 ;  /* 0x00011804ff0075a7 */ /* 0x000e640008001109 */
[----:B-1----:R-:W-:Y:S05]  /*26c0*/  @!P0 BRA `(.L_x_32) ;  /* 0x0000007000588947 */ /* 0x002fea0003800000 */
.L_x_31:
[----:B------:R2:W-:Y:S01]  /*26d0*/  @!P3 SYNCS.ARRIVE.TRANS64 RZ, [UR9], R3 ;  /* 0x00000003ffffb9a7 */ /* 0x0005e20008000009 */
[----:B------:R-:W-:Y:S04]  /*26e0*/  ULOP3.LUT UR8, UR38, 0x2, URZ, 0xfc, !UPT ;  /* 0x0000000226087892 */ /* 0x000fe8000f8efcff */
[----:B------:R-:W-:Y:S09]  /*26f0*/  UISETP.NE.AND UP0, UPT, UR8, 0x2, UPT ;  /* 0x000000020800788c */ /* 0x000ff2000bf05270 */
[----:B------:R-:W-:Y:S05]  /*2700*/  BRA.U UP0, `(.L_x_33) ;  /* 0x0000000100047547 */ /* 0x000fea000b800000 */
[----:B---34-:R-:W-:Y:S05]  /*2710*/  BPT.TRAP 0x1 ;  /* 0x000000040000795c */ /* 0x018fea0000300000 */
.L_x_33:
[----:B------:R-:W-:Y:S04]  /*2720*/  BSSY.RECONVERGENT B0, `(.L_x_34) ;  /* 0x0000003000007945 */ /* 0x000fe80003800200 */
[----:B------:R-:W-:Y:S05]  /*2730*/  @P2 BRA `(.L_x_35) ;  /* 0x0000000000042947 */ /* 0x000fea0003800000 */
[----:B---34-:R-:W-:Y:S05]  /*2740*/  BPT.TRAP 0x1 ;  /* 0x000000040000795c */ /* 0x018fea0000300000 */
.L_x_35:
[----:B---34-:R-:W-:Y:S05]  /*2750*/  BSYNC.RECONVERGENT B0 ;  /* 0x0000000000007941 */ /* 0x018fea0003800200 */
.L_x_34:
[----:B------:R-:W-:Y:S02]  /*2760*/  UIADD3 UR8, UPT, UPT, UR7, 0x1, URZ ;  /* 0x0000000107087890 */ /* 0x000fe4000fffe0ff */
[----:B------:R-:W-:Y:S02]  /*2770*/  UIMAD UR16, UR20, UR23, UR4 ;  /* 0x00000017141072a4 */ /* 0x000fe4000f8e0204 */
[----:B------:R-:W-:Y:S02]  /*2780*/  UISETP.NE.AND UP0, UPT, UR8, 0x23, UPT ;  /* 0x000000230800788c */ /* 0x000fe4000bf05270 */
[----:B------:R-:W-:Y:S02]  /*2790*/  UIMAD UR15, UR21, UR24, UR5 ;  /* 0x00000018150f72a4 */ /* 0x000fe4000f8e0205 */
[----:B------:R-:W-:Y:S02]  /*27a0*/  USEL UR10, URZ, 0x1, UP0 ;  /* 0x00000001ff0a7887 */ /* 0x000fe40008000000 */
[----:B------:R-:W-:Y:S02]  /*27b0*/  USEL UR31, UR8, URZ, UP0 ;  /* 0x000000ff081f7287 */ /* 0x000fe40008000000 */
[----:B------:R-:W-:Y:S02]  /*27c0*/  ULOP3.LUT UR27, UR27, UR10, URZ, 0x3c, !UPT ;  /* 0x0000000a1b1b7292 */ /* 0x000fe4000f8e3cff */
[----:B------:R-:W-:Y:S02]  /*27d0*/  ULEA UR8, UR31, UR30, 0x3 ;  /* 0x0000001e1f087291 */ /* 0x000fe4000f8e18ff */
[----:B------:R-:W-:Y:S02]  /*27e0*/  ULEA UR17, UR7, UR30, 0xb ;  /* 0x0000001e07117291 */ /* 0x000fe4000f8e58ff */
[----:B------:R-:W-:Y:S01]  /*27f0*/  ULEA UR15, UR15, UR16, 0x5 ;  /* 0x000000100f0f7291 */ /* 0x000fe2000f8e28ff */
[----:B-1----:R-:W-:Y:S01]  /*2800*/  MOV R0, UR27 ;  /* 0x0000001b00007c02 */ /* 0x002fe20008000f00 */
[----:B------:R-:W-:Y:S02]  /*2810*/  UIADD3 UR34, UP0, UPT, UR46, 0x80, URZ ;  /* 0x000000802e227890 */ /* 0x000fe4000ff1e0ff */
[----:B------:R-:W-:Y:S01]  /*2820*/  ULOP3.LUT UR9, UR9, 0xfefffff8, URZ, 0xc0, !UPT ;  /* 0xfefffff809097892 */ /* 0x000fe2000f8ec0ff */
[----:B------:R-:W-:Y:S01]  /*2830*/  SHF.L.U32 R0, R0, 0x1f, RZ ;  /* 0x0000001f00007819 */ /* 0x000fe200000006ff */
[----:B------:R-:W-:Y:S02]  /*2840*/  USHF.L.U32 UR10, UR28, 0x5, URZ ;  /* 0x000000051c0a7899 */ /* 0x000fe400080006ff */
[----:B------:R-:W-:Y:S01]  /*2850*/  UIADD3.X UR35, UPT, UPT, URZ, UR47, URZ, UP0, !UPT ;  /* 0x0000002fff237290 */ /* 0x000fe200087fe4ff */
[----:B------:R1:W3:Y:S01]  /*2860*/  SYNCS.PHASECHK.TRANS64.TRYWAIT P0, [UR8+0x118], R0 ;  /* 0x00011800ff0075a7 */ /* 0x0002e20008001108 */
[----:B------:R-:W-:Y:S02]  /*2870*/  ULEA UR8, UR7, UR30, 0xc ;  /* 0x0000001e07087291 */ /* 0x000fe4000f8e60ff */
[----:B------:R-:W-:Y:S02]  /*2880*/  UIMAD UR7, UR22, UR25, UR6 ;  /* 0x00000019160772a4 */ /* 0x000fe4000f8e0206 */
[----:B------:R-:W-:Y:S02]  /*2890*/  UIADD3 UR8, UPT, UPT, UR8, 0x3400, URZ ;  /* 0x0000340008087890 */ /* 0x000fe4000fffe0ff */
[----:B------:R-:W-:Y:S02]  /*28a0*/  ULEA UR7, UR7, UR15, 0xa ;  /* 0x0000000f07077291 */ /* 0x000fe4000f8e50ff */
[----:B------:R-:W-:Y:S02]  /*28b0*/  UIADD3 UR32, UP3, UPT, UR46, 0x200, URZ ;  /* 0x000002002e207890 */ /* 0x000fe4000ff7e0ff */
[----:B------:R-:W-:Y:S02]  /*28c0*/  UPRMT UR7, UR7, 0x5410, URZ ;  /* 0x0000541007077896 */ /* 0x000fe400080000ff */
[----:B------:R-:W-:Y:S02]  /*28d0*/  UIADD3.X UR33, UPT, UPT, URZ, UR47, URZ, UP3, !UPT ;  /* 0x0000002fff217290 */ /* 0x000fe40009ffe4ff */
[----:B------:R-:W-:Y:S02]  /*28e0*/  UIADD3 UR16, UPT, UPT, UR17, 0x26400, URZ ;  /* 0x0002640011107890 */ /* 0x000fe4000fffe0ff */
[----:B------:R-:W-:Y:S02]  /*28f0*/  UIADD3 UR36, UPT, UPT, UR20, 0x1, URZ ;  /* 0x0000000114247890 */ /* 0x000fe4000fffe0ff */
[----:B------:R-:W-:Y:S02]  /*2900*/  UIADD3 UR29, UPT, UPT, UR21, 0x1, URZ ;  /* 0x00000001151d7890 */ /* 0x000fe4000fffe0ff */
[----:B------:R-:W-:Y:S02]  /*2910*/  UISETP.NE.AND UP2, UPT, UR36, UR43, UPT ;  /* 0x0000002b2400728c */ /* 0x000fe4000bf45270 */
[----:B------:R-:W-:Y:S01]  /*2920*/  UIADD3 UR26, UPT, UPT, UR22, 0x1, URZ ;  /* 0x00000001161a7890 */ /* 0x000fe2000fffe0ff */
[----:B------:R-:W-:Y:S01]  /*2930*/  UMOV UR44, 0x0 ;  /* 0x00000000002c7882 */ /* 0x000fe20000000000 */
[----:B------:R-:W-:Y:S01]  /*2940*/  UMOV UR45, 0x10000000 ;  /* 0x10000000002d7882 */ /* 0x000fe20000000000 */
[----:B------:R-:W-:Y:S01]  /*2950*/  UMOV UR17, UR9 ;  /* 0x0000000900117c82 */ /* 0x000fe20008000000 */
[----:B------:R4:W-:Y:S01]  /*2960*/  UTMALDG.5D.IM2COL.2CTA [UR8], [UR34], UR7, desc[UR44] ;  /* 0x00002c08220073b4 */ /* 0x0009e20008261007 */
[----:B------:R-:W-:Y:S04]  /*2970*/  UMOV UR18, UR10 ;  /* 0x0000000a00127c82 */ /* 0x000fe80008000000 */
[----:B------:R-:W-:Y:S04]  /*2980*/  @UP2 UIADD3 UR29, UPT, UPT, UR21, URZ, URZ ;  /* 0x000000ff151d2290 */ /* 0x000fe8000fffe0ff */
[----:B------:R-:W-:Y:S01]  /*2990*/  UISETP.NE.AND UP1, UPT, UR29, UR40, UPT ;  /* 0x000000281d00728c */ /* 0x000fe2000bf25270 */
[----:B------:R2:W-:Y:S10]  /*29a0*/  UTMALDG.5D.2CTA [UR16], [UR32], desc[UR44] ;  /* 0x00002c10200075b4 */ /* 0x0005f40008221000 */
[----:B------:R-:W-:Y:S04]  /*29b0*/  @UP1 UIADD3 UR26, UPT, UPT, UR22, URZ, URZ ;  /* 0x000000ff161a1290 */ /* 0x000fe8000fffe0ff */
[----:B------:R-:W-:Y:S02]  /*29c0*/  UISETP.NE.AND UP0, UPT, UR26, UR41, UPT ;  /* 0x000000291a00728c */ /* 0x000fe4000bf05270 */
[----:B----4-:R-:W-:Y:S09]  /*29d0*/  UIADD3 UR8, UPT, UPT, UR28, 0x1, URZ ;  /* 0x000000011c087890 */ /* 0x010ff2000fffe0ff */
[----:B------:R-:W-:Y:S02]  /*29e0*/  @UP0 UIADD3 UR8, UPT, UPT, UR28, URZ, URZ ;  /* 0x000000ff1c080290 */ /* 0x000fe4000fffe0ff */
[----:B------:R-:W-:Y:S02]  /*29f0*/  UIADD3 UR7, UPT, UPT, UR37, -0x1, URZ ;  /* 0xffffffff25077890 */ /* 0x000fe4000fffe0ff */
[----:B--2---:R-:W-:Y:S02]  /*2a00*/  USEL UR22, UR26, URZ, UP0 ;  /* 0x000000ff1a167287 */ /* 0x004fe40008000000 */
[----:B------:R-:W-:Y:S02]  /*2a10*/  UISETP.GT.U32.AND UP0, UPT, UR37, 0x1, UPT ;  /* 0x000000012500788c */ /* 0x000fe4000bf04070 */
[----:B------:R-:W-:Y:S02]  /*2a20*/  USEL UR20, UR36, URZ, UP2 ;  /* 0x000000ff24147287 */ /* 0x000fe40009000000 */
[----:B------:R-:W-:Y:S01]  /*2a30*/  USEL UR21, UR29, URZ, UP1 ;  /* 0x000000ff1d157287 */ /* 0x000fe20008800000 */
[----:B------:R-:W-:Y:S01]  /*2a40*/  UMOV UR37, UR7 ;  /* 0x0000000700257c82 */ /* 0x000fe20008000000 */
[----:B------:R-:W-:Y:S01]  /*2a50*/  UMOV UR7, UR31 ;  /* 0x0000001f00077c82 */ /* 0x000fe20008000000 */
[----:B------:R-:W-:Y:S02]  /*2a60*/  UMOV UR28, UR8 ;  /* 0x00000008001c7c82 */ /* 0x000fe40008000000 */
[----:B-1----:R-:W-:Y:S07]  /*2a70*/  BRA.U UP0, `(.L_x_36) ;  /* 0xfffffff900f87547 */ /* 0x002fee000b83ffff */
.L_x_30:
[----:B------:R-:W-:Y:S01]  /*2a80*/  SHF.L.U32 R3, R2, 0x1f, RZ ;  /* 0x0000001f02037819 */ /* 0x000fe200000006ff */
[----:B------:R-:W-:-:S03]  /*2a90*/  NOP ;  /* 0x0000000000007918 */ /* 0x000fc60000000000 */
[----:B--23--:R-:W2:Y:S02]  /*2aa0*/  SYNCS.PHASECHK.TRANS64.TRYWAIT P0, [UR30+0x270], R3 ;  /* 0x00027003ff0075a7 */ /* 0x00cea4000800111e */
[----:B--2---:R-:W-:Y:S05]  /*2ab0*/  @!P0 BRA `(.L_x_37) ;  /* 0x0000006c00748947 */ /* 0x004fea0003800000 */
.L_x_161:
[----:B------:R-:W2:Y:S01]  /*2ac0*/  LDS.128 R4, [UR30+0x2b0] ;  /* 0x0002b01eff047984 */ /* 0x000ea20008000c00 */
[----:B------:R-:W-:Y:S02]  /*2ad0*/  UIADD3 UR4, UPT, UPT, UR30, 0x278, URZ ;  /* 0x000002781e047890 */ /* 0x000fe4000fffe0ff */
[----:B------:R-:W-:Y:S01]  /*2ae0*/  UISETP.GE.AND UP0, UPT, UR39, 0x1, UPT ;  /* 0x000000012700788c */ /* 0x000fe2000bf06270 */
[----:B------:R-:W-:Y:S01]  /*2af0*/  @!PT LDS RZ, [RZ] ;  /* 0x00000000fffff984 */ /* 0x000fe20000000800 */
[----:B------:R-:W-:Y:S01]  /*2b00*/  @!PT LDS RZ, [RZ] ;  /* 0x00000000fffff984 */ /* 0x000fe20000000800 */
[----:B------:R-:W-:Y:S01]  /*2b10*/  @!PT LDS RZ, [RZ] ;  /* 0x00000000fffff984 */ /* 0x000fe20000000800 */
[----:B------:R-:W-:Y:S01]  /*2b20*/  @!PT LDS RZ, [RZ] ;  /* 0x00000000fffff984 */ /* 0x000fe20000000800 */
[----:B------:R3:W-:Y:S06]  /*2b30*/  MEMBAR.ALL.CTA ;  /* 0x0000000000007992 */ /* 0x0007ec0000008000 */
[----:B---3--:R-:W3:Y:S01]  /*2b40*/  FENCE.VIEW.ASYNC.S ;  /* 0x00000000000073c6 */ /* 0x008ee20000000000 */
[----:B------:R-:W-:-:S09]  /*2b50*/  UPRMT UR4, URZ, 0x654, UR4 ;  /* 0x00000654ff047896 */ /* 0x000fd20008000004 */
[----:B---3--:R-:W-:Y:S01]  /*2b60*/  SYNCS.ARRIVE.TRANS64.RED.A1T0 RZ, [UR4], RZ ;  /* 0x000000ffffff79a7 */ /* 0x008fe20008100404 */
[----:B--2---:R-:W-:-:S13]  /*2b70*/  LOP3.LUT P0, RZ, R6, 0x1, RZ, 0xc0, !PT ;  /* 0x0000000106ff7812 */ /* 0x004fda000780c0ff */
[----:B------:R-:W-:Y:S01]  /*2b80*/  VOTEU.ANY UP1, P0 ;  /* 0x0000000000ff7886 */ /* 0x000fe20000020100 */
[----:B------:R-:W-:-:S13]  /*2b90*/  PLOP3.LUT P0, PT, PT, PT, UP1, 0x80, 0x8 ;  /* 0x000000000008781c */ /* 0x000fda0003f0f018 */
[----:B-1----:R-:W-:Y:S02]  /*2ba0*/  @P0 MOV R0, R4 ;  /* 0x0000000400000202 */ /* 0x002fe40000000f00 */
[----:B------:R-:W-:Y:S02]  /*2bb0*/  @P0 LOP3.LUT R4, R5, 0xffff, RZ, 0xc0, !PT ;  /* 0x0000ffff05040812 */ /* 0x000fe400078ec0ff */
[----:B------:R-:W-:Y:S02]  /*2bc0*/  @P0 R2UR UR6, R0 ;  /* 0x00000000000602ca */ /* 0x000fe400000e0000 */
[----:B------:R-:W-:-:S11]  /*2bd0*/  @P0 R2UR UR5, R4 ;  /* 0x00000000040502ca */ /* 0x000fd600000e0000 */
[----:B------:R-:W-:Y:S02]  /*2be0*/  @UP1 UMOV UR50, UR6 ;  /* 0x0000000600321c82 */ /* 0x000fe40008000000 */
[----:B------:R-:W-:Y:S01]  /*2bf0*/  @UP1 UMOV UR48, UR5 ;  /* 0x0000000500301c82 */ /* 0x000fe20008000000 */
[----:B------:R-:W-:Y:S05]  /*2c00*/  BRA.U !UP0, `(.L_x_38) ;  /* 0x0000000108d47547 */ /* 0x000fea000b800000 */
[----:B------:R-:W1:Y:S01]  /*2c10*/  LDCU.128 UR16, c[0x0][0xc10] ;  /* 0x00018200ff1077ac */ /* 0x000e620008000c00 */
[----:B------:R-:W2:Y:S01]  /*2c20*/  LDCU UR20, c[0x0][0xc20] ;  /* 0x00018400ff1477ac */ /* 0x000ea20008000800 */
[----:B------:R-:W3:Y:S01]  /*2c30*/  LDCU UR13, c[0x0][0xc0c] ;  /* 0x00018180ff0d77ac */ /* 0x000ee20008000800 */
[----:B------:R-:W4:Y:S01]  /*2c40*/  LDCU.64 UR14, c[0x0][0xc28] ;  /* 0x00018500ff0e77ac */ /* 0x000f220008000a00 */
[----:B------:R-:W-:Y:S02]  /*2c50*/  UISETP.NE.AND UP3, UPT, UR39, 0x1, UPT ;  /* 0x000000012700788c */ /* 0x000fe4000bf65270 */
[----:B-1----:R-:W-:Y:S02]  /*2c60*/  UIMAD.WIDE.U32 UR4, UR52, UR19, URZ ;  /* 0x00000013340472a5 */ /* 0x002fe4000f8e00ff */
[----:B------:R-:W-:Y:S02]  /*2c70*/  UIMAD.WIDE.U32 UR6, UR53, UR16, URZ ;  /* 0x00000010350672a5 */ /* 0x000fe4000f8e00ff */
[----:B------:R-:W-:-:S02]  /*2c80*/  UISETP.NE.AND UP0, UPT, UR18, 0x1, UPT ;  /* 0x000000011200788c */ /* 0x000fc4000bf05270 */
[----:B------:R-:W-:Y:S01]  /*2c90*/  UIMAD.WIDE.U32 UR10, UR48, UR19, URZ ;  /* 0x00000013300a72a5 */ /* 0x000fe2000f8e00ff */
[----:B------:R-:W-:Y:S01]  /*2ca0*/  UMOV UR4, UR5 ;  /* 0x0000000500047c82 */ /* 0x000fe20008000000 */
[----:B---3--:R-:W-:Y:S02]  /*2cb0*/  UISETP.NE.AND UP2, UPT, UR13, 0x1, UPT ;  /* 0x000000010d00788c */ /* 0x008fe4000bf45270 */
[----:B--2---:R-:W-:Y:S02]  /*2cc0*/  USHF.R.U32.HI UR5, URZ, UR20, UR4 ;  /* 0x00000014ff057299 */ /* 0x004fe40008011604 */
[----:B------:R-:W-:Y:S01]  /*2cd0*/  UIMAD.WIDE.U32 UR8, UR50, UR16, URZ ;  /* 0x00000010320872a5 */ /* 0x000fe2000f8e00ff */
[----:B------:R-:W-:Y:S01]  /*2ce0*/  UMOV UR4, UR7 ;  /* 0x0000000700047c82 */ /* 0x000fe20008000000 */
[----:B------:R-:W-:Y:S02]  /*2cf0*/  USEL UR5, UR52, UR5, !UP0 ;  /* 0x0000000534057287 */ /* 0x000fe4000c000000 */
[----:B------:R-:W-:-:S02]  /*2d00*/  USHF.R.U32.HI UR4, URZ, UR17, UR4 ;  /* 0x00000011ff047299 */ /* 0x000fc40008011604 */
[----:B----4-:R-:W-:Y:S02]  /*2d10*/  UIMAD.WIDE.U32 UR6, UR5, UR14, URZ ;  /* 0x0000000e050672a5 */ /* 0x010fe4000f8e00ff */
[----:B------:R-:W-:Y:S01]  /*2d20*/  USEL UR12, UR53, UR4, !UP2 ;  /* 0x00000004350c7287 */ /* 0x000fe2000d000000 */
[----:B------:R-:W-:Y:S02]  /*2d30*/  UMOV UR8, UR9 ;  /* 0x0000000900087c82 */ /* 0x000fe40008000000 */
[----:B------:R-:W-:Y:S01]  /*2d40*/  UMOV UR4, UR11 ;  /* 0x0000000b00047c82 */ /* 0x000fe20008000000 */
[----:B------:R-:W-:Y:S01]  /*2d50*/  UIMAD.WIDE.U32 UR10, UR12, UR14, URZ ;  /* 0x0000000e0c0a72a5 */ /* 0x000fe2000f8e00ff */
[----:B------:R-:W-:Y:S01]  /*2d60*/  UMOV UR6, UR7 ;  /* 0x0000000700067c82 */ /* 0x000fe20008000000 */
[----:B------:R-:W-:Y:S02]  /*2d70*/  USHF.R.U32.HI UR4, URZ, UR20, UR4 ;  /* 0x00000014ff047299 */ /* 0x000fe40008011604 */
[----:B------:R-:W-:-:S02]  /*2d80*/  @UP3 USHF.R.U32.HI UR5, URZ, UR15, UR6 ;  /* 0x0000000fff053299 */ /* 0x000fc40008011606 */
[----:B------:R-:W-:Y:S01]  /*2d90*/  USHF.R.U32.HI UR17, URZ, UR17, UR8 ;  /* 0x00000011ff117299 */ /* 0x000fe20008011608 */
[----:B------:R-:W-:Y:S01]  /*2da0*/  UMOV UR6, UR11 ;  /* 0x0000000b00067c82 */ /* 0x000fe20008000000 */
[----:B------:R-:W-:Y:S02]  /*2db0*/  USEL UR4, UR48, UR4, !UP0 ;  /* 0x0000000430047287 */ /* 0x000fe4000c000000 */
[----:B------:R-:W-:Y:S02]  /*2dc0*/  @UP3 USHF.R.U32.HI UR12, URZ, UR15, UR6 ;  /* 0x0000000fff0c3299 */ /* 0x000fe40008011606 */
[----:B------:R-:W-:Y:S02]  /*2dd0*/  UIMAD UR6, UR39, UR5, URZ ;  /* 0x00000005270672a4 */ /* 0x000fe4000f8e02ff */
[----:B------:R-:W-:Y:S02]  /*2de0*/  USEL UR5, UR50, UR17, !UP2 ;  /* 0x0000001132057287 */ /* 0x000fe4000d000000 */
[----:B------:R-:W-:-:S02]  /*2df0*/  UIMAD UR8, UR39, UR12, URZ ;  /* 0x0000000c270872a4 */ /* 0x000fc4000f8e02ff */
[----:B------:R-:W-:Y:S02]  /*2e00*/  UISETP.GE.AND UP0, UPT, UR4, UR6, UPT ;  /* 0x000000060400728c */ /* 0x000fe4000bf06270 */
[----:B------:R-:W-:Y:S02]  /*2e10*/  UIMAD.WIDE.U32 UR6, UR4, UR14, URZ ;  /* 0x0000000e040672a5 */ /* 0x000fe4000f8e00ff */
[----:B------:R-:W-:Y:S02]  /*2e20*/  UISETP.GE.OR UP0, UPT, UR5, UR8, UP0 ;  /* 0x000000080500728c */ /* 0x000fe40008706670 */
[----:B------:R-:W-:Y:S02]  /*2e30*/  UIMAD.WIDE.U32 UR8, UR5, UR14, URZ ;  /* 0x0000000e050872a5 */ /* 0x000fe4000f8e00ff */
[----:B------:R-:W-:Y:S01]  /*2e40*/  UIADD3 UR10, UPT, UPT, -UR4, URZ, URZ ;  /* 0x000000ff040a7290 */ /* 0x000fe2000fffe1ff */
[----:B------:R-:W-:Y:S02]  /*2e50*/  UMOV UR6, UR7 ;  /* 0x0000000700067c82 */ /* 0x000fe40008000000 */
[----:B------:R-:W-:-:S02]  /*2e60*/  USHF.R.U32.HI UR6, URZ, UR15, UR6 ;  /* 0x0000000fff067299 */ /* 0x000fc40008011606 */
[----:B------:R-:W-:Y:S02]  /*2e70*/  UIMAD UR10, UR18, UR10, UR48 ;  /* 0x0000000a120a72a4 */ /* 0x000fe4000f8e0230 */
[----:B------:R-:W-:Y:S01]  /*2e80*/  USEL UR6, UR4, UR6, !UP3 ;  /* 0x0000000604067287 */ /* 0x000fe2000d800000 */
[----:B------:R-:W-:Y:S01]  /*2e90*/  @!UP0 UMOV UR7, UR9 ;  /* 0x0000000900078c82 */ /* 0x000fe20008000000 */
[----:B------:R-:W-:Y:S02]  /*2ea0*/  UIADD3 UR9, UPT, UPT, -UR5, URZ, URZ ;  /* 0x000000ff05097290 */ /* 0x000fe4000fffe1ff */
[----:B------:R-:W-:Y:S02]  /*2eb0*/  @!UP0 USHF.R.U32.HI UR7, URZ, UR15, UR7 ;  /* 0x0000000fff078299 */ /* 0x000fe40008011607 */
[----:B------:R-:W-:Y:S02]  /*2ec0*/  UIADD3 UR8, UPT, UPT, -UR6, URZ, URZ ;  /* 0x000000ff06087290 */ /* 0x000fe4000fffe1ff */
[----:B------:R-:W-:-:S02]  /*2ed0*/  @!UP0 USEL UR7, UR5, UR7, !UP3 ;  /* 0x0000000705078287 */ /* 0x000fc4000d800000 */
[----:B------:R-:W-:Y:S02]  /*2ee0*/  UIMAD UR8, UR39, UR8, UR4 ;  /* 0x00000008270872a4 */ /* 0x000fe4000f8e0204 */
[----:B------:R-:W-:Y:S02]  /*2ef0*/  @!UP0 UIADD3 UR6, UPT, UPT, UR6, -UR7, URZ ;  /* 0x8000000706068290 */ /* 0x000fe4000fffe0ff */
[----:B------:R-:W-:Y:S02]  /*2f00*/  @!UP0 UIMAD UR7, UR8, UR12, UR7 ;  /* 0x0000000c080782a4 */ /* 0x000fe4000f8e0207 */
[----:B------:R-:W-:Y:S02]  /*2f10*/  @!UP0 UIMAD UR4, UR39, UR6, UR5 ;  /* 0x00000006270482a4 */ /* 0x000fe4000f8e0205 */
[----:B------:R-:W-:Y:S02]  /*2f20*/  UIMAD UR6, UR13, UR9, UR50 ;  /* 0x000000090d0672a4 */ /* 0x000fe4000f8e0232 */
[----:B------:R-:W-:Y:S01]  /*2f30*/  UIMAD UR48, UR4, UR18, UR10 ;  /* 0x00000012043072a4 */ /* 0x000fe2000f8e020a */
[----:B------:R-:W-:-:S02]  /*2f40*/  @!UP0 UMOV UR5, UR7 ;  /* 0x0000000700058c82 */ /* 0x000fc40008000000 */
[----:B------:R-:W-:-:S12]  /*2f50*/  UIMAD UR50, UR5, UR13, UR6 ;  /* 0x0000000d053272a4 */ /* 0x000fd8000f8e0206 */
.L_x_38:
[----:B------:R-:W1:Y:S02]  /*2f60*/  LDCU UR4, c[0x0][0xc30] ;  /* 0x00018600ff0477ac */ /* 0x000e640008000800 */
[----:B-1----:R-:W-:-:S09]  /*2f70*/  UISETP.NE.AND UP0, UPT, UR4, 0x1, UPT ;  /* 0x000000010400788c */ /* 0x002fd2000bf05270 */
[----:B------:R-:W-:Y:S05]  /*2f80*/  BRA.U UP0, `(.L_x_39) ;  /* 0x0000000100447547 */ /* 0x000fea000b800000 */
[----:B------:R-:W1:Y:S01]  /*2f90*/  LDCU.128 UR8, c[0x0][0xc10] ;  /* 0x00018200ff0877ac */ /* 0x000e620008000c00 */
[----:B------:R-:W2:Y:S01]  /*2fa0*/  LDCU UR12, c[0x0][0xc0c] ;  /* 0x00018180ff0c77ac */ /* 0x000ea20008000800 */
[----:B------:R-:W3:Y:S01]  /*2fb0*/  LDCU UR13, c[0x0][0xc20] ;  /* 0x00018400ff0d77ac */ /* 0x000ee20008000800 */
[----:B-1----:R-:W-:Y:S02]  /*2fc0*/  UIMAD.WIDE.U32 UR6, UR50, UR8, URZ ;  /* 0x00000008320672a5 */ /* 0x002fe4000f8e00ff */
[----:B------:R-:W-:Y:S02]  /*2fd0*/  UIMAD.WIDE.U32 UR4, UR48, UR11, URZ ;  /* 0x0000000b300472a5 */ /* 0x000fe4000f8e00ff */
[----:B--2---:R-:W-:Y:S02]  /*2fe0*/  UISETP.NE.AND UP2, UPT, UR12, 0x1, UPT ;  /* 0x000000010c00788c */ /* 0x004fe4000bf45270 */
[----:B------:R-:W-:Y:S01]  /*2ff0*/  UISETP.NE.AND UP0, UPT, UR10, 0x1, UPT ;  /* 0x000000010a00788c */ /* 0x000fe2000bf05270 */
[----:B------:R-:W-:-:S02]  /*3000*/  UMOV UR6, UR7 ;  /* 0x0000000700067c82 */ /* 0x000fc40008000000 */
[----:B------:R-:W-:Y:S01]  /*3010*/  UMOV UR4, UR5 ;  /* 0x0000000500047c82 */ /* 0x000fe20008000000 */
[----:B------:R-:W-:Y:S02]  /*3020*/  USHF.R.U32.HI UR6, URZ, UR9, UR6 ;  /* 0x00000009ff067299 */ /* 0x000fe40008011606 */
[----:B---3--:R-:W-:Y:S02]  /*3030*/  USHF.R.U32.HI UR4, URZ, UR13, UR4 ;  /* 0x0000000dff047299 */ /* 0x008fe40008011604 */
[----:B------:R-:W-:Y:S02]  /*3040*/  USEL UR5, UR50, UR6, !UP2 ;  /* 0x0000000632057287 */ /* 0x000fe4000d000000 */
[----:B------:R-:W-:-:S04]  /*3050*/  USEL UR4, UR48, UR4, !UP0 ;  /* 0x0000000430047287 */ /* 0x000fc8000c000000 */
[----:B------:R-:W-:Y:S02]  /*3060*/  UIADD3 UR6, UPT, UPT, UR5, -UR4, URZ ;  /* 0x8000000405067290 */ /* 0x000fe4000fffe0ff */
[----:B------:R-:W-:Y:S02]  /*3070*/  UIADD3 UR4, UPT, UPT, -UR5, UR4, URZ ;  /* 0x0000000405047290 */ /* 0x000fe4000fffe1ff */
[----:B------:R-:W-:Y:S02]  /*3080*/  UIMAD UR48, UR6, UR10, UR48 ;  /* 0x0000000a063072a4 */ /* 0x000fe4000f8e0230 */
[----:B------:R-:W-:-:S12]  /*3090*/  UIMAD UR50, UR4, UR12, UR50 ;  /* 0x0000000c043272a4 */ /* 0x000fd8000f8e0232 */
.L_x_39:
[----:B------:R-:W-:Y:S01]  /*30a0*/  R2UR UR5, R48 ;  /* 0x00000000300572ca */ /* 0x000fe200000e0000 */
[----:B------:R-:W-:Y:S01]  /*30b0*/  UMOV UR36, UR42 ;  /* 0x0000002a00247c82 */ /* 0x000fe20008000000 */
[----:B------:R-:W-:Y:S02]  /*30c0*/  R2UR UR4, R47 ;  /* 0x000000002f0472ca */ /* 0x000fe400000e0000 */
[----:B------:R-:W-:Y:S02]  /*30d0*/  PLOP3.LUT P1, PT, PT, PT, PT, 0x80, 0x8 ;  /* 0x000000000008781c */ /* 0x000fe40003f2f070 */
[----:B------:R-:W-:-:S07]  /*30e0*/  LOP3.LUT R2, R2, 0x1, RZ, 0x3c, !PT ;  /* 0x0000000102027812 */ /* 0x000fce00078e3cff */
[----:B------:R-:W-:Y:S02]  /*30f0*/  UIADD3 UR44, UPT, UPT, UR50, UR5, URZ ;  /* 0x00000005322c7290 */ /* 0x000fe4000fffe0ff */
[----:B------:R-:W-:Y:S01]  /*3100*/  UIADD3 UR19, UPT, UPT, UR48, UR4, URZ ;  /* 0x0000000430137290 */ /* 0x000fe2000fffe0ff */
[----:B------:R-:W-:Y:S11]  /*3110*/  BRA.U UP1, `(.L_x_40) ;  /* 0xffffffe901a47547 */ /* 0x000ff6000b83ffff */
[----:B------:R-:W-:Y:S01]  /*3120*/  UIADD3 UR30, UPT, UPT, UR30, 0x118, URZ ;  /* 0x000001181e1e7890 */ /* 0x000fe2000fffe0ff */
[----:B------:R-:W-:-:S03]  /*3130*/  MOV R2, UR27 ;  /* 0x0000001b00027c02 */ /* 0x000fc60008000f00 */
[----:B------:R-:W-:Y:S01]  /*3140*/  ULEA UR4, UR31, UR30, 0x3 ;  /* 0x0000001e1f047291 */ /* 0x000fe2000f8e18ff */
[----:B------:R-:W-:-:S08]  /*3150*/  SHF.L.U32 R2, R2, 0x1f, RZ ;  /* 0x0000001f02027819 */ /* 0x000fd000000006ff */
[----:B------:R-:W1:Y:S02]  /*3160*/  SYNCS.PHASECHK.TRANS64.TRYWAIT P0, [UR4], R2 ;  /* 0x00000002ff0075a7 */ /* 0x000e640008001104 */
[----:B-1----:R-:W-:Y:S05]  /*3170*/  @!P0 BRA `(.L_x_41) ;  /* 0x0000006400dc8947 */ /* 0x002fea0003800000 */
.L_x_163:
[----:B------:R-:W-:-:S04]  /*3180*/  UIADD3 UR4, UPT, UPT, UR31, 0x1, URZ ;  /* 0x000000011f047890 */ /* 0x000fc8000fffe0ff */
[----:B------:R-:W-:-:S04]  /*3190*/  UISETP.NE.AND UP0, UPT, UR4, 0x23, UPT ;  /* 0x000000230400788c */ /* 0x000fc8000bf05270 */
[----:B------:R-:W-:Y:S02]  /*31a0*/  USEL UR5, URZ, 0x1, UP0 ;  /* 0x00000001ff057887 */ /* 0x000fe40008000000 */
[----:B------:R-:W-:Y:S02]  /*31b0*/  USEL UR4, UR4, URZ, UP0 ;  /* 0x000000ff04047287 */ /* 0x000fe40008000000 */
[----:B------:R-:W-:Y:S02]  /*31c0*/  ULOP3.LUT UR6, UR27, UR5, URZ, 0x3c, !UPT ;  /* 0x000000051b067292 */ /* 0x000fe4000f8e3cff */
[----:B------:R-:W-:-:S04]  /*31d0*/  ULEA UR5, UR4, UR30, 0x3 ;  /* 0x0000001e04057291 */ /* 0x000fc8000f8e18ff */
[----:B-1----:R-:W-:-:S04]  /*31e0*/  MOV R2, UR6 ;  /* 0x0000000600027c02 */ /* 0x002fc80008000f00 */
[----:B------:R-:W-:-:S04]  /*31f0*/  SHF.L.U32 R2, R2, 0x1f, RZ ;  /* 0x0000001f02027819 */ /* 0x000fc800000006ff */
[----:B------:R-:W1:Y:S02]  /*3200*/  SYNCS.PHASECHK.TRANS64.TRYWAIT P0, [UR5], R2 ;  /* 0x00000002ff0075a7 */ /* 0x000e640008001105 */
[----:B-1----:R-:W-:Y:S05]  /*3210*/  @!P0 BRA `(.L_x_42) ;  /* 0x0000006400cc8947 */ /* 0x002fea0003800000 */
.L_x_165:
        /* <DEDUP_REMOVED lines=10> */
.L_x_167:
        /* <DEDUP_REMOVED lines=10> */
.L_x_169:
        /* <DEDUP_REMOVED lines=10> */
.L_x_171:
        /* <DEDUP_REMOVED lines=10> */
.L_x_173:
        /* <DEDUP_REMOVED lines=10> */
.L_x_175:
        /* <DEDUP_REMOVED lines=10> */
.L_x_177:
        /* <DEDUP_REMOVED lines=10> */
.L_x_179:
        /* <DEDUP_REMOVED lines=10> */
.L_x_181:
        /* <DEDUP_REMOVED lines=10> */
.L_x_183:
        /* <DEDUP_REMOVED lines=10> */
.L_x_185:
        /* <DEDUP_REMOVED lines=10> */
.L_x_187:
        /* <DEDUP_REMOVED lines=10> */
.L_x_189:
        /* <DEDUP_REMOVED lines=10> */
.L_x_191:
        /* <DEDUP_REMOVED lines=10> */
.L_x_193:
        /* <DEDUP_REMOVED lines=10> */
.L_x_195:
        /* <DEDUP_REMOVED lines=10> */
.L_x_197:
        /* <DEDUP_REMOVED lines=10> */
.L_x_199:
        /* <DEDUP_REMOVED lines=10> */
.L_x_201:
        /* <DEDUP_REMOVED lines=10> */
.L_x_203:
        /* <DEDUP_REMOVED lines=10> */
.L_x_205:
        /* <DEDUP_REMOVED lines=10> */
.L_x_207:
        /* <DEDUP_REMOVED lines=10> */
.L_x_209:
        /* <DEDUP_REMOVED lines=10> */
.L_x_211:
        /* <DEDUP_REMOVED lines=10> */
.L_x_213:
        /* <DEDUP_REMOVED lines=10> */
.L_x_215:
        /* <DEDUP_REMOVED lines=10> */
.L_x_217:
        /* <DEDUP_REMOVED lines=10> */
.L_x_219:
        /* <DEDUP_REMOVED lines=10> */
.L_x_221:
        /* <DEDUP_REMOVED lines=10> */
.L_x_223:
        /* <DEDUP_REMOVED lines=10> */
.L_x_225:
        /* <DEDUP_REMOVED lines=10> */
.L_x_227:
        /* <DEDUP_REMOVED lines=10> */
.L_x_229:
[----:B------:R-:W-:-:S04]  /*4620*/  UIADD3 UR4, UPT, UPT, UR4, 0x1, URZ ;  /* 0x0000000104047890 */ /* 0x000fc8000fffe0ff */
[----:B------:R-:W-:-:S04]  /*4630*/  UISETP.NE.AND UP0, UPT, UR4, 0x23, UPT ;  /* 0x000000230400788c */ /* 0x000fc8000bf05270 */
[----:B------:R-:W-:Y:S02]  /*4640*/  USEL UR5, URZ, 0x1, UP0 ;  /* 0x00000001ff057887 */ /* 0x000fe40008000000 */
[----:B------:R-:W-:Y:S02]  /*4650*/  USEL UR4, UR4, URZ, UP0 ;  /* 0x000000ff04047287 */ /* 0x000fe40008000000 */
[----:B------:R-:W-:Y:S02]  /*4660*/  ULOP3.LUT UR5, UR6, UR5, URZ, 0x3c, !UPT ;  /* 0x0000000506057292 */ /* 0x000fe4000f8e3cff */
[----:B------:R-:W-:-:S04]  /*4670*/  ULEA UR4, UR4, UR30, 0x3 ;  /* 0x0000001e04047291 */ /* 0x000fc8000f8e18ff */
[----:B-1----:R-:W-:Y:S02]  /*4680*/  IMAD.U32 R2, RZ, RZ, UR5 ;  /* 0x00000005ff027e24 */ /* 0x002fe4000f8e00ff */
[----:B------:R-:W-:-:S03]  /*4690*/  MOV R0, UR4 ;  /* 0x0000000400007c02 */ /* 0x000fc60008000f00 */
[----:B------:R-:W-:-:S07]  /*46a0*/  SHF.L.U32 R2, R2, 0x1f, RZ ;  /* 0x0000001f02027819 */ /* 0x000fce00000006ff */
.L_x_75:
[----:B-1----:R1:W2:Y:S02]  /*46b0*/  SYNCS.PHASECHK.TRANS64.TRYWAIT P0, [R0+URZ], R2 ;  /* 0x00000002000075a7 */ /* 0x0022a400080011ff */
[----:B--2---:R-:W-:Y:S05]  /*46c0*/  @!P0 NANOSLEEP.SYNCS 0x989680 ;  /* 0x009896800000895d */ /* 0x004fea0003900000 */
[----:B------:R-:W2:Y:S02]  /*46d0*/  @!P0 SYNCS.PHASECHK.TRANS64 P0, [R0+URZ], R2 ;  /* 0x00000002000085a7 */ /* 0x000ea400080010ff */
[----:B--2---:R-:W-:Y:S05]  /*46e0*/  @P0 EXIT ;  /* 0x000000000000094d */ /* 0x004fea0003800000 */
[----:B------:R-:W-:Y:S05]  /*46f0*/  BRA `(.L_x_75) ;  /* 0xfffffffc00ec7947 */ /* 0x000fea000383ffff */
.L_x_22:
[----:B------:R-:W2:Y:S02]  /*4700*/  S2UR UR4, SR_CgaCtaId ;  /* 0x00000000000479c3 */ /* 0x000ea40000008800 */
[----:B--2---:R-:W-:-:S04]  /*4710*/  UISETP.NE.AND UP0, UPT, UR4, URZ, UPT ;  /* 0x000000ff0400728c */ /* 0x004fc8000bf05270 */
[----:B------:R-:W-:-:S09]  /*4720*/  UISETP.NE.OR UP0, UPT, UR18, 0x1, UP0 ;  /* 0x000000011200788c */ /* 0x000fd20008705670 */
[----:B------:R-:W-:Y:S05]  /*4730*/  BRA.U UP0, `(.L_x_76) ;  /* 0x0000000100b47547 */ /* 0x000fea000b800000 */
[----:B------:R-:W2:Y:S01]  /*4740*/  S2UR UR5, SR_CgaCtaId ;  /* 0x00000000000579c3 */ /* 0x000ea20000008800 */
[----:B------:R-:W-:Y:S01]  /*4750*/  UMOV UR4, 0x400 ;  /* 0x0000040000047882 */ /* 0x000fe20000000000 */
[----:B------:R-:W-:Y:S01]  /*4760*/  HFMA2 R2, -RZ, RZ, 0, 5.9604644775390625e-08 ;  /* 0x00000001ff027431 */ /* 0x000fe200000001ff */
[----:B------:R-:W-:Y:S01]  /*4770*/  ISETP.GE.U32.AND P0, PT, R3, 0x2, PT ;  /* 0x000000020300780c */ /* 0x000fe20003f06070 */
[----:B------:R-:W-:Y:S01]  /*4780*/  IMAD.MOV.U32 R8, RZ, RZ, RZ ;  /* 0x000000ffff087224 */ /* 0x000fe200078e00ff */
[----:B--2---:R-:W-:-:S04]  /*4790*/  ULEA UR4, UR5, UR4, 0x18 ;  /* 0x0000000405047291 */ /* 0x004fc8000f8ec0ff */
[----:B------:R-:W-:Y:S02]  /*47a0*/  UIADD3 UR5, UPT, UPT, UR4, 0x278, URZ ;  /* 0x0000027804057890 */ /* 0x000fe4000fffe0ff */
[----:B------:R-:W-:Y:S02]  /*47b0*/  UIADD3 UR8, UPT, UPT, UR4, 0x270, URZ ;  /* 0x0000027004087890 */ /* 0x000fe4000fffe0ff */
[----:B------:R-:W-:-:S12]  /*47c0*/  UPRMT UR5, URZ, 0x654, UR5 ;  /* 0x00000654ff057896 */ /* 0x000fd80008000005 */
.L_x_79:
[----:B------:R-:W-:Y:S01]  /*47d0*/  SHF.L.U32 R6, R2, 0x1f, RZ ;  /* 0x0000001f02067819 */ /* 0x000fe200000006ff */
[----:B------:R-:W-:Y:S02]  /*47e0*/  IMAD.U32 R4, RZ, RZ, UR8 ;  /* 0x00000008ff047e24 */ /* 0x000fe4000f8e00ff */
[----:B------:R-:W-:Y:S01]  /*47f0*/  @!P0 IMAD.MOV.U32 R5, RZ, RZ, 0x10 ;  /* 0x00000010ff058424 */ /* 0x000fe200078e00ff */
[----:B------:R-:W2:Y:S02]  /*4800*/  SYNCS.PHASECHK.TRANS64.TRYWAIT P1, [UR4+0x278], R6 ;  /* 0x00027806ff0075a7 */ /* 0x000ea40008021104 */
[----:B------:R-:W-:-:S04]  /*4810*/  PRMT R4, R3, 0x654, R4 ;  /* 0x0000065403047816 */ /* 0x000fc80000000004 */
[----:B------:R-:W-:Y:S01]  /*4820*/  SEL R0, R4, R0, !P0 ;  /* 0x0000000004007207 */ /* 0x000fe20004000000 */
[----:B--2---:R-:W-:Y:S06]  /*4830*/  @!P1 BRA `(.L_x_77) ;  /* 0x0000005c005c9947 */ /* 0x004fec0003800000 */
.L_x_231:
[----:B------:R-:W-:Y:S01]  /*4840*/  UIADD3 UR6, UPT, UPT, UR4, 0x2b0, URZ ;  /* 0x000002b004067890 */ /* 0x000fe2000fffe0ff */
[----:B------:R3:W-:Y:S01]  /*4850*/  @!P0 SYNCS.ARRIVE.TRANS64.RED RZ, [R0+URZ], R5 ;  /* 0x0000000500ff89a7 */ /* 0x0007e200080004ff */
[----:B------:R-:W-:Y:S01]  /*4860*/  UIADD3 UR7, UPT, UPT, UR4, 0x270, URZ ;  /* 0x0000027004077890 */ /* 0x000fe2000fffe0ff */
[----:B------:R-:W-:-:S08]  /*4870*/  LOP3.LUT R2, R2, 0x1, RZ, 0x3c, !PT ;  /* 0x0000000102027812 */ /* 0x000fd000078e3cff */
[----:B------:R-:W-:Y:S06]  /*4880*/  UGETNEXTWORKID.BROADCAST [UR6], [UR7] ;  /* 0x00000000060073ca */ /* 0x000fec0008000100 */
[----:B---3--:R-:W-:-:S04]  /*4890*/  SHF.L.U32 R5, R8, 0x1f, RZ ;  /* 0x0000001f08057819 */ /* 0x008fc800000006ff */
[----:B------:R-:W3:Y:S02]  /*48a0*/  SYNCS.PHASECHK.TRANS64.TRYWAIT P1, [UR4+0x270], R5 ;  /* 0x00027005ff0075a7 */ /* 0x000ee40008021104 */
[----:B---3--:R-:W-:Y:S05]  /*48b0*/  @!P1 BRA `(.L_x_78) ;  /* 0x0000005c00549947 */ /* 0x008fea0003800000 */
.L_x_233:
[----:B--2---:R-:W2:Y:S01]  /*48c0*/  LDS.128 R4, [UR4+0x2b0] ;  /* 0x0002b004ff047984 */ /* 0x004ea20008000c00 */
[----:B------:R-:W-:Y:S01]  /*48d0*/  LOP3.LUT R8, R8, 0x1, RZ, 0x3c, !PT ;  /* 0x0000000108087812 */ /* 0x000fe200078e3cff */
[----:B------:R-:W-:Y:S01]  /*48e0*/  @!PT LDS RZ, [RZ] ;  /* 0x00000000fffff984 */ /* 0x000fe20000000800 */
[----:B------:R-:W-:Y:S01]  /*48f0*/  @!PT LDS RZ, [RZ] ;  /* 0x00000000fffff984 */ /* 0x000fe20000000800 */
[----:B------:R-:W-:Y:S01]  /*4900*/  @!PT LDS RZ, [RZ] ;  /* 0x00000000fffff984 */ /* 0x000fe20000000800 */
[----:B------:R-:W-:Y:S01]  /*4910*/  @!PT LDS RZ, [RZ] ;  /* 0x00000000fffff984 */ /* 0x000fe20000000800 */
[----:B------:R3:W-:Y:S06]  /*4920*/  MEMBAR.ALL.CTA ;  /* 0x0000000000007992 */ /* 0x0007ec0000008000 */
[----:B---3--:R-:W3:Y:S02]  /*4930*/  FENCE.VIEW.ASYNC.S ;  /* 0x00000000000073c6 */ /* 0x008ee40000000000 */
[----:B---3--:R-:W-:Y:S01]  /*4940*/  SYNCS.ARRIVE.TRANS64.RED.A1T0 RZ, [UR5], RZ ;  /* 0x000000ffffff79a7 */ /* 0x008fe20008100405 */
[----:B--2---:R-:W-:-:S13]  /*4950*/  LOP3.LUT P1, RZ, R6, 0x1, RZ, 0xc0, !PT ;  /* 0x0000000106ff7812 */ /* 0x004fda000782c0ff */
[----:B------:R-:W-:Y:S05]  /*4960*/  @P1 BRA `(.L_x_79) ;  /* 0xfffffffc00981947 */ /* 0x000fea000383ffff */
[----:B------:R-:W-:-:S04]  /*4970*/  SHF.L.U32 R0, R2, 0x1f, RZ ;  /* 0x0000001f02007819 */ /* 0x000fc800000006ff */
[----:B------:R-:W2:Y:S02]  /*4980*/  SYNCS.PHASECHK.TRANS64 P0, [UR4+0x278], R0 ;  /* 0x00027800ff0075a7 */ /* 0x000ea40008001004 */
[----:B-12---:R-:W-:Y:S05]  /*4990*/  @P0 EXIT ;  /* 0x000000000000094d */ /* 0x006fea0003800000 */
[----:B------:R-:W-:-:S07]  /*49a0*/  MOV R0, UR4 ;  /* 0x0000000400007c02 */ /* 0x000fce0008000f00 */
.L_x_80:
[----:B-1----:R-:W-:-:S04]  /*49b0*/  SHF.L.U32 R3, R2, 0x1f, RZ ;  /* 0x0000001f02037819 */ /* 0x002fc800000006ff */
[----:B------:R1:W2:Y:S03]  /*49c0*/  SYNCS.PHASECHK.TRANS64.TRYWAIT P0, [R0+URZ+0x278], R3 ;  /* 0x00027803000075a7 */ /* 0x0002a600080011ff */
[----:B--2---:R-:W-:Y:S05]  /*49d0*/  @!P0 NANOSLEEP.SYNCS 0x989680 ;  /* 0x009896800000895d */ /* 0x004fea0003900000 */
[----:B------:R-:W2:Y:S02]  /*49e0*/  @!P0 SYNCS.PHASECHK.TRANS64 P0, [R0+URZ+0x278], R3 ;  /* 0x00027803000085a7 */ /* 0x000ea400080010ff */
[----:B--2---:R-:W-:Y:S05]  /*49f0*/  @P0 EXIT ;  /* 0x000000000000094d */ /* 0x004fea0003800000 */
[----:B------:R-:W-:Y:S05]  /*4a00*/  BRA `(.L_x_80) ;  /* 0xfffffffc00e87947 */ /* 0x000fea000383ffff */
.L_x_76:
[----:B------:R-:W-:Y:S05]  /*4a10*/  BRA.U UP4, `(.L_x_81) ;  /* 0x0000001104687547 */ /* 0x000fea000b800000 */
[----:B------:R-:W2:Y:S01]  /*4a20*/  S2UR UR4, SR_CgaCtaId ;  /* 0x00000000000479c3 */ /* 0x000ea20000008800 */
[----:B------:R-:W-:Y:S01]  /*4a30*/  UMOV UR5, 0x40 ;  /* 0x0000004000057882 */ /* 0x000fe20000000000 */
[----:B------:R-:W-:Y:S01]  /*4a40*/  NOP ;  /* 0x0000000000007918 */ /* 0x000fe20000000000 */
[----:B------:R-:W-:Y:S01]  /*4a50*/  UMOV UR6, 0x400 ;  /* 0x0000040000067882 */ /* 0x000fe20000000000 */
[----:B--2---:R-:W-:Y:S02]  /*4a60*/  ULEA UR5, UR4, UR5, 0x18 ;  /* 0x0000000504057291 */ /* 0x004fe4000f8ec0ff */
[----:B------:R-:W-:-:S07]  /*4a70*/  ULEA UR6, UR4, UR6, 0x18 ;  /* 0x0000000604067291 */ /* 0x000fce000f8ec0ff */
[----:B------:R-:W2:Y:S02]  /*4a80*/  LDS.U8 R3, [UR5+0x1c] ;  /* 0x00001c05ff037984 */ /* 0x000ea40008000000 */
[----:B--2---:R-:W-:-:S13]  /*4a90*/  ISETP.NE.AND P0, PT, R3, RZ, PT ;  /* 0x000000ff0300720c */ /* 0x004fda0003f05270 */
[----:B------:R-:W-:Y:S05]  /*4aa0*/  @P0 BRA `(.L_x_82) ;  /* 0x0000000400080947 */ /* 0x000fea0003800000 */
[----:B------:R-:W-:Y:S02]  /*4ab0*/  UISETP.NE.U32.AND UP1, UPT, UR31, 0x1, UPT ;  /* 0x000000011f00788c */ /* 0x000fe4000bf25070 */
[----:B------:R-:W-:-:S07]  /*4ac0*/  UIADD3 UR7, UPT, UPT, UR5, 0x8, URZ ;  /* 0x0000000805077890 */ /* 0x000fce000fffe0ff */
[----:B------:R-:W-:Y:S05]  /*4ad0*/  BRA.U !UP1, `(.L_x_83) ;  /* 0x00000001099c7547 */ /* 0x000fea000b800000 */
[----:B------:R-:W-:Y:S01]  /*4ae0*/  ELECT P0, URZ, PT ;  /* 0x0000000000ff782f */ /* 0x000fe20003800000 */
[----:B------:R-:W-:-:S12]  /*4af0*/  BSSY B0, `(.L_x_83) ;  /* 0x0000025000007945 */ /* 0x000fd80003800000 */
[----:B------:R-:W-:Y:S05]  /*4b00*/  @!P0 BRA `(.L_x_84) ;  /* 0x00000000008c8947 */ /* 0x000fea0003800000 */
[----:B------:R-:W-:-:S05]  /*4b10*/  UMOV UR4, 0x10 ;  /* 0x0000001000047882 */ /* 0x000fca0000000000 */
[----:B------:R-:W-:Y:S04]  /*4b20*/  DEPBAR.LE SB2, 0x36 ;  /* 0x0000ad800000791a */ /* 0x000fe80000000000 */
[----:B------:R-:W2:Y:S02]  /*4b30*/  UTCATOMSWS.2CTA.FIND_AND_SET.ALIGN UP0, UR4, UR4 ;  /* 0x00000004000475e3 */ /* 0x000ea40008200800 */
[----:B--2---:R-:W-:Y:S01]  /*4b40*/  MOV R10, UR4 ;  /* 0x00000004000a7c02 */ /* 0x004fe20008000f00 */
[----:B------:R-:W-:Y:S06]  /*4b50*/  BRA.U UP0, `(.L_x_85) ;  /* 0x0000000100187547 */ /* 0x000fec000b800000 */
.L_x_86:
[----:B------:R-:W-:Y:S05]  /*4b60*/  NANOSLEEP 0x64 ;  /* 0x000000640000795d */ /* 0x000fea0003800000 */
[----:B------:R-:W-:-:S05]  /*4b70*/  UMOV UR4, 0x10 ;  /* 0x0000001000047882 */ /* 0x000fca0000000000 */
[----:B------:R-:W-:Y:S04]  /*4b80*/  DEPBAR.LE SB2, 0x36 ;  /* 0x0000ad800000791a */ /* 0x000fe80000000000 */
[----:B------:R-:W2:Y:S02]  /*4b90*/  UTCATOMSWS.2CTA.FIND_AND_SET.ALIGN UP0, UR4, UR4 ;  /* 0x00000004000475e3 */ /* 0x000ea40008200800 */
[----:B--2---:R-:W-:Y:S01]  /*4ba0*/  MOV R10, UR4 ;  /* 0x00000004000a7c02 */ /* 0x004fe20008000f00 */
[----:B------:R-:W-:Y:S05]  /*4bb0*/  BRA.U !UP0, `(.L_x_86) ;  /* 0xfffffffd08e87547 */ /* 0x000fea000b83ffff */
.L_x_85:
[----:B------:R-:W2:Y:S01]  /*4bc0*/  LDS R6, [UR5+0x10] ;  /* 0x00001005ff067984 */ /* 0x000ea20008000800 */
[----:B------:R-:W-:Y:S01]  /*4bd0*/  IMAD.U32 R3, RZ, RZ, UR6 ;  /* 0x00000006ff037e24 */ /* 0x000fe2000f8e00ff */
[----:B------:R-:W-:-:S03]  /*4be0*/  MOV R4, UR30 ;  /* 0x0000001e00047c02 */ /* 0x000fc60008000f00 */
[----:B------:R-:W-:Y:S01]  /*4bf0*/  VIADD R3, R3, 0x2c0 ;  /* 0x000002c003037836 */ /* 0x000fe20000000000 */
[----:B--2---:R-:W-:-:S04]  /*4c00*/  SHF.L.U32 R6, R6, 0x1f, RZ ;  /* 0x0000001f06067819 */ /* 0x004fc800000006ff */
[----:B------:R-:W2:Y:S02]  /*4c10*/  SYNCS.PHASECHK.TRANS64.TRYWAIT P0, [UR5+0x8], R6 ;  /* 0x00000806ff0075a7 */ /* 0x000ea40008001105 */
[----:B--2---:R-:W-:Y:S05]  /*4c20*/  @P0 BRA `(.L_x_87) ;  /* 0x0000000000080947 */ /* 0x004fea0003800000 */
[----:B------:R-:W2:Y:S02]  /*4c30*/  SYNCS.PHASECHK.TRANS64.TRYWAIT P0, [UR5+0x8], R6 ;  /* 0x00000806ff0075a7 */ /* 0x000ea40008001105 */
[----:B--2---:R-:W-:Y:S05]  /*4c40*/  @!P0 BRA `(.L_x_88) ;  /* 0x0000005800888947 */ /* 0x004fea0003800000 */
.L_x_87:
[----:B------:R-:W-:Y:S01]  /*4c50*/  PRMT R4, R4, 0x654, R3 ;  /* 0x0000065404047816 */ /* 0x000fe20000000003 */
[----:B------:R-:W-:Y:S01]  /*4c60*/  HFMA2 R3, -RZ, RZ, 0, 5.9604644775390625e-08 ;  /* 0x00000001ff037431 */ /* 0x000fe200000001ff */
[----:B------:R-:W-:Y:S01]  /*4c70*/  UPRMT UR4, UR30, 0x654, UR7 ;  /* 0x000006541e047896 */ /* 0x000fe20008000007 */
[----:B------:R-:W-:Y:S02]  /*4c80*/  IMAD.MOV.U32 R8, RZ, RZ, 0xffff ;  /* 0x0000ffffff087424 */ /* 0x000fe400078e00ff */
[----:B--2---:R-:W-:Y:S02]  /*4c90*/  IMAD.MOV.U32 R6, RZ, RZ, 0x4 ;  /* 0x00000004ff067424 */ /* 0x004fe400078e00ff */
[----:B------:R-:W-:Y:S01]  /*4ca0*/  IMAD.SHL.U32 R9, R10, 0x20, RZ ;  /* 0x000000200a097824 */ /* 0x000fe200078e00ff */
[----:B------:R-:W-:Y:S02]  /*4cb0*/  MOV R5, UR4 ;  /* 0x0000000400057c02 */ /* 0x000fe40008000f00 */
[-C--:B------:R-:W-:Y:S01]  /*4cc0*/  SHF.L.U32 R8, R8, R10.reuse, RZ ;  /* 0x0000000a08087219 */ /* 0x080fe200000006ff */
[----:B------:R2:W-:Y:S01]  /*4cd0*/  SYNCS.ARRIVE.TRANS64.RED RZ, [UR4], R6 ;  /* 0x00000006ffff79a7 */ /* 0x0005e20008000404 */
[----:B------:R-:W-:Y:S01]  /*4ce0*/  SHF.L.U32 R7, R3, R10, RZ ;  /* 0x0000000a03077219 */ /* 0x000fe200000006ff */
[----:B------:R2:W-:Y:S04]  /*4cf0*/  STS [UR6+0x2c0], R9 ;  /* 0x0002c009ff007988 */ /* 0x0005e80008000806 */
[----:B------:R2:W-:Y:S04]  /*4d00*/  STAS [R4.64], R10 ;  /* 0x0000000a04007dbd */ /* 0x0005e8000c0008ff */
[----:B------:R2:W-:Y:S04]  /*4d10*/  ATOMS.OR RZ, [UR5+0x14], R8 ;  /* 0x00001408ffff798c */ /* 0x0005e8000b000005 */
[----:B------:R2:W-:Y:S04]  /*4d20*/  ATOMS.OR RZ, [UR5+0x18], R7 ;  /* 0x00001807ffff798c */ /* 0x0005e8000b000005 */
[----:B------:R2:W-:Y:S02]  /*4d30*/  ATOMS.XOR RZ, [UR5+0x10], R3 ;  /* 0x00001003ffff798c */ /* 0x0005e4000b800005 */
.L_x_84:
[----:B-1----:R-:W-:Y:S05]  /*4d40*/  BSYNC B0 ;  /* 0x0000000000007941 */ /* 0x002fea0003800000 */
.L_x_83:
[----:B------:R-:W-:Y:S05]  /*4d50*/  BRA.U UP1, `(.L_x_89) ;  /* 0x00000001016c7547 */ /* 0x000fea000b800000 */
[----:B------:R-:W-:-:S03]  /*4d60*/  UMOV UR4, 0xffffffff ;  /* 0xffffffff00047882 */ /* 0x000fc60000000000 */
[----:B------:R-:W-:Y:S05]  /*4d70*/  BRA.DIV UR4, `(.L_x_90) ;  /* 0x0000005a04547947 */ /* 0x000fea000b800000 */
[----:B------:R-:W-:-:S13]  /*4d80*/  ELECT P6, URZ, PT ;  /* 0x0000000000ff782f */ /* 0x000fda00038c0000 */
.L_x_236:
[----:B------:R-:W-:Y:S05]  /*4d90*/  @!P6 BRA `(.L_x_89) ;  /* 0x00000000005ce947 */ /* 0x000fea0003800000 */
[----:B--2---:R-:W2:Y:S02]  /*4da0*/  LDS R4, [UR5+0x10] ;  /* 0x00001005ff047984 */ /* 0x004ea40008000800 */
[----:B--2---:R-:W-:-:S04]  /*4db0*/  SHF.L.U32 R4, R4, 0x1f, RZ ;  /* 0x0000001f04047819 */ /* 0x004fc800000006ff */
[----:B------:R-:W2:Y:S02]  /*4dc0*/  SYNCS.PHASECHK.TRANS64.TRYWAIT P0, [UR5+0x8], R4 ;  /* 0x00000804ff0075a7 */ /* 0x000ea40008001105 */
[----:B--2---:R-:W-:Y:S05]  /*4dd0*/  @P0 BRA `(.L_x_91) ;  /* 0x0000000000080947 */ /* 0x004fea0003800000 */
[----:B------:R-:W2:Y:S02]  /*4de0*/  SYNCS.PHASECHK.TRANS64.TRYWAIT P0, [UR5+0x8], R4 ;  /* 0x00000804ff0075a7 */ /* 0x000ea40008001105 */
[----:B--2---:R-:W-:Y:S05]  /*4df0*/  @!P0 BRA `(.L_x_92) ;  /* 0x0000005800548947 */ /* 0x004fea0003800000 */
.L_x_91:
[----:B------:R-:W3:Y:S01]  /*4e00*/  LDS R6, [UR6+0x2c0] ;  /* 0x0002c006ff067984 */ /* 0x000ee20008000800 */
[----:B--2---:R-:W-:Y:S02]  /*4e10*/  HFMA2 R3, -RZ, RZ, 0, 5.9604644775390625e-08 ;  /* 0x00000001ff037431 */ /* 0x004fe400000001ff */
[----:B------:R-:W-:Y:S01]  /*4e20*/  IMAD.MOV.U32 R4, RZ, RZ, 0xffff ;  /* 0x0000ffffff047424 */ /* 0x000fe200078e00ff */
[----:B------:R-:W-:Y:S01]  /*4e30*/  UPRMT UR4, UR30, 0x654, UR7 ;  /* 0x000006541e047896 */ /* 0x000fe20008000007 */
[----:B---3--:R-:W-:-:S03]  /*4e40*/  IMAD.SHL.U32 R5, R6, 0x20, RZ ;  /* 0x0000002006057824 */ /* 0x008fc600078e00ff */
[-C--:B------:R-:W-:Y:S02]  /*4e50*/  SHF.L.U32 R4, R4, R6.reuse, RZ ;  /* 0x0000000604047219 */ /* 0x080fe400000006ff */
[----:B------:R-:W-:Y:S01]  /*4e60*/  SHF.L.U32 R6, R3, R6, RZ ;  /* 0x0000000603067219 */ /* 0x000fe200000006ff */
[----:B------:R3:W-:Y:S04]  /*4e70*/  STS [UR6+0x2c0], R5 ;  /* 0x0002c005ff007988 */ /* 0x0007e80008000806 */
[----:B------:R3:W-:Y:S04]  /*4e80*/  ATOMS.OR RZ, [UR5+0x14], R4 ;  /* 0x00001404ffff798c */ /* 0x0007e8000b000005 */
[----:B------:R3:W-:Y:S01]  /*4e90*/  ATOMS.OR RZ, [UR5+0x18], R6 ;  /* 0x00001806ffff798c */ /* 0x0007e2000b000005 */
[----:B------:R-:W-:Y:S03]  /*4ea0*/  SYNCS.ARRIVE.TRANS64.RED.A1T0 RZ, [UR4], RZ ;  /* 0x000000ffffff79a7 */ /* 0x000fe60008100404 */
[----:B------:R3:W-:Y:S01]  /*4eb0*/  ATOMS.XOR RZ, [UR5+0x10], R3 ;  /* 0x00001003ffff798c */ /* 0x0007e2000b800005 */
[----:B------:R-:W-:Y:S05]  /*4ec0*/  BRA `(.L_x_89) ;  /* 0x0000000000107947 */ /* 0x000fea0003800000 */
.L_x_82:
[----:B------:R-:W-:Y:S02]  /*4ed0*/  MOV R3, 0xffffffff ;  /* 0xffffffff00037802 */ /* 0x000fe40000000f00 */
[----:B------:R-:W-:-:S03]  /*4ee0*/  MOV R4, 0x4f10 ;  /* 0x00004f1000047802 */ /* 0x000fc60000000f00 */
[----:B------:R2:W-:Y:S04]  /*4ef0*/  STS [UR6+0x2c0], R3 ;  /* 0x0002c003ff007988 */ /* 0x0005e80008000806 */
[----:B-12--5:R-:W-:Y:S05]  /*4f00*/  CALL.REL.NOINC `($__internal_1_$__cuda_sm10x_tcgen05_guardrail_trap_phase_invalid_during_alloc) ;  /* 0x0000005c00907944 */ /* 0x026fea0003c00000 */
.L_x_89:
[----:B------:R-:W-:Y:S05]  /*4f10*/  WARPSYNC.ALL ;  /* 0x0000000000007948 */ /* 0x000fea0003800000 */
[----:B------:R-:W4:Y:S01]  /*4f20*/  S2UR UR17, SR_CgaCtaId ;  /* 0x00000000001179c3 */ /* 0x000f220000008800 */
[----:B------:R-:W-:Y:S01]  /*4f30*/  UMOV UR4, 0x400 ;  /* 0x0000040000047882 */ /* 0x000fe20000000000 */
[----:B------:R-:W-:-:S06]  /*4f40*/  NOP ;  /* 0x0000000000007918 */ /* 0x000fcc0000000000 */
[----:B------:R-:W-:Y:S06]  /*4f50*/  BAR.ARV 0x6, 0xa0 ;  /* 0x0182800000007b1d */ /* 0x000fec0000002000 */
[----:B------:R-:W1:Y:S01]  /*4f60*/  LDCU.64 UR6, c[0x0][0x388] ;  /* 0x00007100ff0677ac */ /* 0x000e620008000a00 */
[----:B------:R-:W-:Y:S01]  /*4f70*/  LOP3.LUT R2, R2, 0xffff, RZ, 0xc0, !PT ;  /* 0x0000ffff02027812 */ /* 0x000fe200078ec0ff */
[----:B--2---:R-:W-:Y:S01]  /*4f80*/  IMAD.MOV.U32 R8, RZ, RZ, 0x1 ;  /* 0x00000001ff087424 */ /* 0x004fe200078e00ff */
[----:B------:R-:W-:Y:S01]  /*4f90*/  LOP3.LUT R0, R0, 0xffff, RZ, 0xc0, !PT ;  /* 0x0000ffff00007812 */ /* 0x000fe200078ec0ff */
[----:B------:R-:W2:Y:S01]  /*4fa0*/  LDCU.64 UR8, c[0x0][0x390] ;  /* 0x00007200ff0877ac */ /* 0x000ea20008000a00 */
[----:B------:R-:W-:Y:S01]  /*4fb0*/  R2UR UR18, R2 ;  /* 0x00000000021272ca */ /* 0x000fe200000e0000 */
[----:B------:R-:W-:Y:S01]  /*4fc0*/  IMAD.MOV.U32 R2, RZ, RZ, RZ ;  /* 0x000000ffff027224 */ /* 0x000fe200078e00ff */
[----:B------:R-:W-:Y:S01]  /*4fd0*/  R2UR UR28, R0 ;  /* 0x00000000001c72ca */ /* 0x000fe200000e0000 */
[----:B------:R-:W-:Y:S01]  /*4fe0*/  IMAD.MOV.U32 R0, RZ, RZ, RZ ;  /* 0x000000ffff007224 */ /* 0x000fe200078e00ff */
[----:B------:R-:W-:Y:S01]  /*4ff0*/  UMOV UR21, URZ ;  /* 0x000000ff00157c82 */ /* 0x000fe20008000000 */
[----:B----4-:R-:W-:-:S02]  /*5000*/  ULEA UR17, UR17, UR4, 0x18 ;  /* 0x0000000411117291 */ /* 0x010fc4000f8ec0ff */
[----:B------:R-:W-:Y:S02]  /*5010*/  UISETP.NE.AND UP3, UPT, UR31, URZ, UPT ;  /* 0x000000ff1f00728c */ /* 0x000fe4000bf65270 */
[----:B------:R-:W-:Y:S01]  /*5020*/  UIADD3 UR23, UPT, UPT, UR17, 0x278, URZ ;  /* 0x0000027811177890 */ /* 0x000fe2000fffe0ff */
[----:B------:R-:W-:Y:S01]  /*5030*/  UMOV UR16, URZ ;  /* 0x000000ff00107c82 */ /* 0x000fe20008000000 */
[----:B------:R-:W-:Y:S01]  /*5040*/  UMOV UR26, 0x0 ;  /* 0x00000000001a7882 */ /* 0x000fe20000000000 */
[----:B-1----:R-:W-:Y:S02]  /*5050*/  UIADD3 UR4, UPT, UPT, UR6, 0x1f, URZ ;  /* 0x0000001f06047890 */ /* 0x002fe4000fffe0ff */
[----:B---3--:R-:W1:Y:S01]  /*5060*/  LDS R3, [UR17+0x2c0] ;  /* 0x0002c011ff037984 */ /* 0x008e620008000800 */
[----:B------:R-:W-:Y:S02]  /*5070*/  UPRMT UR23, URZ, 0x654, UR23 ;  /* 0x00000654ff177896 */ /* 0x000fe40008000017 */
[----:B------:R-:W-:Y:S01]  /*5080*/  USHF.R.S32.HI UR5, URZ, 0x1f, UR4 ;  /* 0x0000001fff057899 */ /* 0x000fe20008011404 */
[----:B------:R-:W-:Y:S01]  /*5090*/  UMOV UR27, 0x8100490 ;  /* 0x08100490001b7882 */ /* 0x000fe20000000000 */
[----:B------:R-:W-:-:S02]  /*50a0*/  UMOV UR24, 0x0 ;  /* 0x0000000000187882 */ /* 0x000fc40000000000 */
[----:B------:R-:W-:Y:S02]  /*50b0*/  ULEA.HI UR4, UR5, UR4, URZ, 0x5 ;  /* 0x0000000405047291 */ /* 0x000fe4000f8f28ff */
[----:B------:R-:W-:Y:S02]  /*50c0*/  UIADD3 UR5, UPT, UPT, UR17, 0x3400, URZ ;  /* 0x0000340011057890 */ /* 0x000fe4000fffe0ff */
[----:B------:R-:W-:Y:S02]  /*50d0*/  USHF.R.S32.HI UR4, URZ, 0x5, UR4 ;  /* 0x00000005ff047899 */ /* 0x000fe40008011404 */
[----:B------:R-:W-:Y:S02]  /*50e0*/  USHF.R.U32.HI UR5, URZ, 0x4, UR5 ;  /* 0x00000004ff057899 */ /* 0x000fe40008011605 */
[----:B------:R-:W-:Y:S02]  /*50f0*/  UIMAD UR4, UR4, UR7, URZ ;  /* 0x00000007040472a4 */ /* 0x000fe4000f8e02ff */
[----:B------:R-:W-:-:S02]  /*5100*/  ULOP3.LUT UR5, UR5, 0x3fff, URZ, 0xc0, !UPT ;  /* 0x00003fff05057892 */ /* 0x000fc4000f8ec0ff */
[----:B--2---:R-:W-:Y:S02]  /*5110*/  UIMAD UR4, UR4, UR8, URZ ;  /* 0x00000008040472a4 */ /* 0x004fe4000f8e02ff */
[----:B------:R-:W-:Y:S02]  /*5120*/  ULOP3.LUT UR19, UR5, 0x10000, URZ, 0xfc, !UPT ;  /* 0x0001000005137892 */ /* 0x000fe4000f8efcff */
[----:B------:R-:W-:Y:S02]  /*5130*/  UIMAD UR6, UR4, UR9, URZ ;  /* 0x00000009040672a4 */ /* 0x000fe4000f8e02ff */
[----:B------:R-:W-:Y:S02]  /*5140*/  UIADD3 UR4, UPT, UPT, UR17, 0x26400, URZ ;  /* 0x0002640011047890 */ /* 0x000fe4000fffe0ff */
[----:B------:R-:W-:Y:S02]  /*5150*/  UIADD3 UR29, UPT, UPT, UR6, -0x1, URZ ;  /* 0xffffffff061d7890 */ /* 0x000fe4000fffe0ff */
[----:B------:R-:W-:-:S02]  /*5160*/  USHF.R.U32.HI UR4, URZ, 0x4, UR4 ;  /* 0x00000004ff047899 */ /* 0x000fc40008011604 */
[----:B------:R-:W-:Y:S02]  /*5170*/  UISETP.GE.AND UP4, UPT, UR6, 0x1, UPT ;  /* 0x000000010600788c */ /* 0x000fe4000bf86270 */
[----:B------:R-:W-:Y:S01]  /*5180*/  ULOP3.LUT UR4, UR4, 0x3fff, URZ, 0xc0, !UPT ;  /* 0x00003fff04047892 */ /* 0x000fe2000f8ec0ff */
[----:B------:R-:W-:-:S03]  /*5190*/  UMOV UR25, 0x8100490 ;  /* 0x0810049000197882 */ /* 0x000fc60000000000 */
[----:B------:R-:W-:Y:S01]  /*51a0*/  ULOP3.LUT UR20, UR4, 0x10000, URZ, 0xfc, !UPT ;  /* 0x0001000004147892 */ /* 0x000fe2000f8efcff */
[C---:B-1----:R-:W-:Y:S01]  /*51b0*/  VIADD R5, R3.reuse, 0x20 ;  /* 0x0000002003057836 */ /* 0x042fe20000000000 */
[----:B------:R-:W-:-:S04]  /*51c0*/  LOP3.LUT R4, R3, 0xffff, RZ, 0xc0, !PT ;  /* 0x0000ffff03047812 */ /* 0x000fc800078ec0ff */
[----:B------:R-:W-:-:S05]  /*51d0*/  LOP3.LUT R5, R5, 0xffff, RZ, 0xc0, !PT ;  /* 0x0000ffff05057812 */ /* 0x000fca00078ec0ff */
[----:B------:R1:W-:Y:S02]  /*51e0*/  STL.64 [R1], R4 ;  /* 0x0000000401007387 */ /* 0x0003e40000100a00 */
.L_x_101:
[----:B-1----:R-:W-:-:S04]  /*51f0*/  SHF.L.U32 R5, R2, 0x1f, RZ ;  /* 0x0000001f02057819 */ /* 0x002fc800000006ff */
[----:B------:R-:W1:Y:S02]  /*5200*/  SYNCS.PHASECHK.TRANS64.TRYWAIT P0, [UR17+0x270], R5 ;  /* 0x00027005ff0075a7 */ /* 0x000e640008001111 */
[----:B-1-34-:R-:W-:Y:S05]  /*5210*/  @!P0 BRA `(.L_x_93) ;  /* 0x0000005400648947 */ /* 0x01afea0003800000 */
.L_x_238:
[----:B-1----:R-:W1:Y:S01]  /*5220*/  LDS.128 R4, [UR17+0x2b0] ;  /* 0x0002b011ff047984 */ /* 0x002e620008000c00 */
[----:B------:R-:W-:Y:S01]  /*5230*/  ULEA UR22, UR21, UR17, 0x3 ;  /* 0x0000001115167291 */ /* 0x000fe2000f8e18ff */
[----:B------:R-:W-:Y:S01]  /*5240*/  @!PT LDS RZ, [RZ] ;  /* 0x00000000fffff984 */ /* 0x000fe20000000800 */
[----:B------:R-:W-:Y:S01]  /*5250*/  @!PT LDS RZ, [RZ] ;  /* 0x00000000fffff984 */ /* 0x000fe20000000800 */
[----:B------:R-:W-:Y:S01]  /*5260*/  @!PT LDS RZ, [RZ] ;  /* 0x00000000fffff984 */ /* 0x000fe20000000800 */
[----:B------:R-:W-:Y:S01]  /*5270*/  @!PT LDS RZ, [RZ] ;  /* 0x00000000fffff984 */ /* 0x000fe20000000800 */
[----:B------:R2:W-:Y:S06]  /*5280*/  MEMBAR.ALL.CTA ;  /* 0x0000000000007992 */ /* 0x0005ec0000008000 */
[----:B--2---:R-:W2:Y:S02]  /*5290*/  FENCE.VIEW.ASYNC.S ;  /* 0x00000000000073c6 */ /* 0x004ea40000000000 */
[----:B--2---:R-:W-:Y:S01]  /*52a0*/  SYNCS.ARRIVE.TRANS64.RED.A1T0 RZ, [UR23], RZ ;  /* 0x000000ffffff79a7 */ /* 0x004fe20008100417 */
[----:B-1----:R-:W-:Y:S01]  /*52b0*/  LOP3.LUT P2, RZ, R6, 0x1, RZ, 0xc0, !PT ;  /* 0x0000000106ff7812 */ /* 0x002fe2000784c0ff */
[----:B------:R-:W-:-:S12]  /*52c0*/  BRA.U UP3, `(.L_x_94) ;  /* 0x00000001030c7547 */ /* 0x000fd8000b800000 */
[----:B------:R-:W-:-:S04]  /*52d0*/  SHF.L.U32 R5, R8, 0x1f, RZ ;  /* 0x0000001f08057819 */ /* 0x000fc800000006ff */
[----:B------:R-:W1:Y:S02]  /*52e0*/  SYNCS.PHASECHK.TRANS64.TRYWAIT P0, [UR22+0x290], R5 ;  /* 0x00029005ff0075a7 */ /* 0x000e640008001116 */
[----:B-1----:R-:W-:Y:S05]  /*52f0*/  @!P0 BRA `(.L_x_95) ;  /* 0x0000005400448947 */ /* 0x002fea0003800000 */
.L_x_94:
[----:B------:R-:W-:Y:S05]  /*5300*/  BRA.U UP3, `(.L_x_96) ;  /* 0x0000000103d47547 */ /* 0x000fea000b800000 */
[----:B------:R-:W-:Y:S05]  /*5310*/  BRA.U !UP4, `(.L_x_97) ;  /* 0x000000010cc47547 */ /* 0x000fea000b800000 */
[----:B------:R-:W-:Y:S01]  /*5320*/  ULEA UR4, UR21, UR43, 0x2 ;  /* 0x0000002b15047291 */ /* 0x000fe2000f8e10ff */
[----:B-1----:R-:W-:-:S08]  /*5330*/  SHF.L.U32 R4, R0, 0x1f, RZ ;  /* 0x0000001f00047819 */ /* 0x002fd000000006ff */
[----:B------:R-:W5:Y:S01]  /*5340*/  LDL R5, [UR4] ;  /* 0x00000004ff057983 */ /* 0x000f620008100800 */
[----:B------:R-:W-:Y:S02]  /*5350*/  ULEA UR4, UR16, UR17, 0x3 ;  /* 0x0000001110047291 */ /* 0x000fe4000f8e18ff */
[----:B------:R-:W-:Y:S01]  /*5360*/  UPLOP3.LUT UP2, UPT, UPT, UPT, UPT, 0x40, 0x4 ;  /* 0x000000000004789c */ /* 0x000fe20003f4e870 */
[----:B------:R-:W-:Y:S01]  /*5370*/  UMOV UR15, UR29 ;  /* 0x0000001d000f7c82 */ /* 0x000fe20008000000 */
[----:B------:R-:W-:-:S05]  /*5380*/  UMOV UR5, UR16 ;  /* 0x0000001000057c82 */ /* 0x000fca0008000000 */
[----:B------:R1:W2:Y:S04]  /*5390*/  SYNCS.PHASECHK.TRANS64.TRYWAIT P1, [UR4], R4 ;  /* 0x00000004ff0075a7 */ /* 0x0002a80008021104 */
.L_x_100:
[----:B---3--:R-:W-:Y:S01]  /*53a0*/  ULEA UR10, UR5, UR17, 0x3 ;  /* 0x00000011050a7291 */ /* 0x008fe2000f8e18ff */
[----:B--2-4-:R-:W-:Y:S11]  /*53b0*/  @P1 BRA `(.L_x_98) ;  /* 0x00000000000c1947 */ /* 0x014ff60003800000 */
[----:B------:R-:W-:Y:S04]  /*53c0*/  SHF.L.U32 R6, R0, 0x1f, RZ ;  /* 0x0000001f00067819 */ /* 0x000fe800000006ff */
[----:B------:R-:W2:Y:S02]  /*53d0*/  SYNCS.PHASECHK.TRANS64.TRYWAIT P0, [UR10], R6 ;  /* 0x00000006ff0075a7 */ /* 0x000ea4000800110a */
[----:B--2---:R-:W-:Y:S05]  /*53e0*/  @!P0 BRA `(.L_x_99) ;  /* 0x0000005400208947 */ /* 0x004fea0003800000 */
.L_x_98:
[----:B------:R-:W-:Y:S01]  /*53f0*/  UISETP.NE.AND UP0, UPT, UR15, URZ, UPT ;  /* 0x000000ff0f00728c */ /* 0x000fe2000bf05270 */
[----:B------:R-:W-:Y:S01]  /*5400*/  PLOP3.LUT P1, PT, PT, PT, PT, 0x80, 0x8 ;  /* 0x000000000008781c */ /* 0x000fe20003f2f070 */
[----:B------:R-:W-:Y:S02]  /*5410*/  UIADD3 UR4, UPT, UPT, UR5, 0x1, URZ ;  /* 0x0000000105047890 */ /* 0x000fe4000fffe0ff */
[----:B------:R-:W-:Y:S02]  /*5420*/  ULEA UR8, UR5, UR20, 0x7 ;  /* 0x0000001405087291 */ /* 0x000fe4000f8e38ff */
[----:B------:R-:W-:Y:S01]  /*5430*/  UISETP.NE.AND UP1, UPT, UR4, 0x23, UPT ;  /* 0x000000230400788c */ /* 0x000fe2000bf25270 */
[----:B------:R-:W-:Y:S01]  /*5440*/  PLOP3.LUT P0, PT, PT, PT, UP0, 0x80, 0x8 ;  /* 0x000000000008781c */ /* 0x000fe20003f0f008 */
[----:B------:R-:W-:Y:S02]  /*5450*/  UIADD3 UR12, UPT, UPT, UR8, 0x2, URZ ;  /* 0x00000002080c7890 */ /* 0x000fe4000fffe0ff */
[----:B------:R-:W-:Y:S02]  /*5460*/  USEL UR6, URZ, 0x1, UP1 ;  /* 0x00000001ff067887 */ /* 0x000fe40008800000 */
[----:B------:R-:W-:Y:S02]  /*5470*/  USEL UR16, UR4, URZ, UP1 ;  /* 0x000000ff04107287 */ /* 0x000fe40008800000 */
[----:B------:R-:W-:Y:S02]  /*5480*/  UIADD3 UR10, UPT, UPT, UR10, 0x118, URZ ;  /* 0x000001180a0a7890 */ /* 0x000fe4000fffe0ff */
[----:B------:R-:W-:Y:S01]  /*5490*/  @UP0 ULEA UR4, UR16, UR17, 0x3 ;  /* 0x0000001110040291 */ /* 0x000fe2000f8e18ff */
[----:B------:R-:W-:Y:S01]  /*54a0*/  LOP3.LUT R0, R0, UR6, RZ, 0x3c, !PT ;  /* 0x0000000600007c12 */ /* 0x000fe2000f8e3cff */
[----:B------:R-:W-:Y:S01]  /*54b0*/  UMOV UR9, 0x80004020 ;  /* 0x8000402000097882 */ /* 0x000fe20000000000 */
[----:B------:R-:W-:Y:S01]  /*54c0*/  UMOV UR13, 0x80004020 ;  /* 0x80004020000d7882 */ /* 0x000fe20000000000 */
[----:B------:R-:W-:Y:S01]  /*54d0*/  UMOV UR7, 0x80004020 ;  /* 0x8000402000077882 */ /* 0x000fe20000000000 */
[----:B-1----:R-:W-:Y:S04]  /*54e0*/  @P0 SHF.L.U32 R4, R0, 0x1f, RZ ;  /* 0x0000001f00040819 */ /* 0x002fe800000006ff */
[----:B------:R3:W4:Y:S01]  /*54f0*/  @P0 SYNCS.PHASECHK.TRANS64.TRYWAIT P1, [UR4], R4 ;  /* 0x00000004ff0005a7 */ /* 0x0007220008021104 */
[----:B------:R-:W-:Y:S11]  /*5500*/  ELECT P0, URZ, PT ;  /* 0x0000000000ff782f */ /* 0x000ff60003800000 */
[----:B------:R-:W-:Y:S02]  /*5510*/  @!UPT UIADD3 URZ, UPT, UPT, URZ, URZ, URZ ;  /* 0x000000fffffff290 */ /* 0x000fe4000fffe0ff */
[C---:B-----5:R-:W-:Y:S01]  /*5520*/  @P0 R2UR.BROADCAST UR14, R5.reuse ;  /* 0x00000000050e02ca */ /* 0x060fe200008e0000 */
[----:B------:R-:W-:Y:S01]  /*5530*/  ULEA UR4, UR5, UR19, 0x8 ;  /* 0x0000001305047291 */ /* 0x000fe2000f8e40ff */
[----:B------:R-:W-:Y:S11]  /*5540*/  ELECT P0, URZ, PT ;  /* 0x0000000000ff782f */ /* 0x000ff60003800000 */
[----:B------:R-:W-:Y:S02]  /*5550*/  @!UPT UIADD3 URZ, UPT, UPT, URZ, URZ, URZ ;  /* 0x000000fffffff290 */ /* 0x000fe4000fffe0ff */
[----:B------:R-:W-:Y:S01]  /*5560*/  @P0 R2UR.BROADCAST UR11, R5 ;  /* 0x00000000050b02ca */ /* 0x000fe200008e0000 */
[----:B------:R-:W-:Y:S01]  /*5570*/  UIADD3 UR6, UPT, UPT, UR4, 0x2, URZ ;  /* 0x0000000204067890 */ /* 0x000fe2000fffe0ff */
[----:B------:R-:W-:Y:S02]  /*5580*/  UMOV UR5, 0x80004020 ;  /* 0x8000402000057882 */ /* 0x000fe40000000000 */
[----:B------:R1:W-:Y:S01]  /*5590*/  UTCHMMA.2CTA gdesc[UR4], gdesc[UR8], tmem[UR14], tmem[UR26], idesc[UR27], UP2 ;  /* 0x00ff1a08040075ea */ /* 0x0003e2000920000e */
[----:B------:R-:W-:Y:S08]  /*55a0*/  UPLOP3.LUT UP2, UPT, UPT, UPT, UPT, 0x80, 0x8 ;  /* 0x000000000008789c */ /* 0x000ff00003f4f070 */
[----:B------:R3:W-:Y:S01]  /*55b0*/  UTCHMMA.2CTA gdesc[UR6], gdesc[UR12], tmem[UR11], tmem[UR24], idesc[UR25], UPT ;  /* 0x00ff180c060075ea */ /* 0x0007e2000ba0000b */
[----:B------:R3:W-:Y:S01]  /*55c0*/  UTCBAR.2CTA.MULTICAST [UR10], URZ, UR18 ;  /* 0x000000ff0a0073e9 */ /* 0x0007e20008200812 */
[----:B-1----:R-:W-:Y:S02]  /*55d0*/  UIADD3 UR4, UPT, UPT, UR15, 0x1, URZ ;  /* 0x000000010f047890 */ /* 0x002fe4000fffe0ff */
[----:B------:R-:W-:Y:S02]  /*55e0*/  UIADD3 UR8, UPT, UPT, UR15, -0x1, URZ ;  /* 0xffffffff0f087890 */ /* 0x000fe4000fffe0ff */
[----:B------:R-:W-:Y:S01]  /*55f0*/  UISETP.GT.U32.AND UP0, UPT, UR4, 0x1, UPT ;  /* 0x000000010400788c */ /* 0x000fe2000bf04070 */
[----:B------:R-:W-:Y:S04]  /*5600*/  UMOV UR5, UR16 ;  /* 0x0000001000057c82 */ /* 0x000fe80008000000 */
[----:B------:R-:W-:Y:S04]  /*5610*/  UMOV UR15, UR8 ;  /* 0x00000008000f7c82 */ /* 0x000fe80008000000 */
[----:B------:R-:W-:Y:S05]  /*5620*/  BRA.U UP0, `(.L_x_100) ;  /* 0xfffffffd005c7547 */ /* 0x000fea000b83ffff */
.L_x_97:
[----:B------:R-:W-:-:S09]  /*5630*/  UIADD3 UR4, UPT, UPT, UR22, 0x280, URZ ;  /* 0x0000028016047890 */ /* 0x000fd2000fffe0ff */
[----:B------:R2:W-:Y:S01]  /*5640*/  UTCBAR.2CTA.MULTICAST [UR4], URZ, UR28 ;  /* 0x000000ff040073e9 */ /* 0x0005e2000820081c */
[----:B------:R-:W-:Y:S02]  /*5650*/  NOP ;  /* 0x0000000000007918 */ /* 0x000fe40000000000 */
.L_x_96:
[----:B--2---:R-:W-:Y:S01]  /*5660*/  UIADD3 UR4, UPT, UPT, UR21, 0x1, URZ ;  /* 0x0000000115047890 */ /* 0x004fe2000fffe0ff */
[----:B------:R-:W-:-:S03]  /*5670*/  LOP3.LUT R2, R2, 0x1, RZ, 0x3c, !PT ;  /* 0x0000000102027812 */ /* 0x000fc600078e3cff */
[----:B------:R-:W-:-:S04]  /*5680*/  UISETP.NE.AND UP0, UPT, UR4, 0x2, UPT ;  /* 0x000000020400788c */ /* 0x000fc8000bf05270 */
[----:B------:R-:W-:Y:S02]  /*5690*/  USEL UR5, URZ, 0x1, UP0 ;  /* 0x00000001ff057887 */ /* 0x000fe40008000000 */
[----:B------:R-:W-:-:S04]  /*56a0*/  USEL UR21, UR4, URZ, UP0 ;  /* 0x000000ff04157287 */ /* 0x000fc80008000000 */
[----:B------:R-:W-:Y:S01]  /*56b0*/  LOP3.LUT R8, R8, UR5, RZ, 0x3c, !PT ;  /* 0x0000000508087c12 */ /* 0x000fe2000f8e3cff */
[----:B------:R-:W-:Y:S07]  /*56c0*/  @P2 BRA `(.L_x_101) ;  /* 0xfffffff800c82947 */ /* 0x000fee000383ffff */
[----:B------:R-:W2:Y:S01]  /*56d0*/  S2UR UR8, SR_CgaCtaId ;  /* 0x00000000000879c3 */ /* 0x000ea20000008800 */
[----:B------:R-:W-:Y:S01]  /*56e0*/  ELECT P0, URZ, PT ;  /* 0x0000000000ff782f */ /* 0x000fe20003800000 */
[----:B------:R-:W-:Y:S01]  /*56f0*/  HFMA2 R0, -RZ, RZ, 0, 5.9604644775390625e-08 ;  /* 0x00000001ff007431 */ /* 0x000fe200000001ff */
[----:B------:R-:W-:-:S05]  /*5700*/  UMOV UR4, 0x40 ;  /* 0x0000004000047882 */ /* 0x000fca0000000000 */
[----:B------:R-:W-:Y:S01]  /*5710*/  UVIRTCOUNT.DEALLOC.SMPOOL 0x80 ;  /* 0x000000800000784c */ /* 0x000fe20000000000 */
[----:B------:R-:W-:Y:S02]  /*5720*/  UISETP.NE.AND UP0, UPT, UR31, URZ, UPT ;  /* 0x000000ff1f00728c */ /* 0x000fe4000bf05270 */
[----:B--2---:R-:W-:-:S09]  /*5730*/  ULEA UR8, UR8, UR4, 0x18 ;  /* 0x0000000408087291 */ /* 0x004fd2000f8ec0ff */
[----:B------:R2:W-:Y:S01]  /*5740*/  @P0 STS.U8 [UR8+0x1c], R0 ;  /* 0x00001c00ff000988 */ /* 0x0005e20008000008 */
[----:B------:R-:W-:Y:S05]  /*5750*/  BRA.U UP0, `(.L_x_102) ;  /* 0x0000000100587547 */ /* 0x000fea000b800000 */
[----:B------:R-:W-:Y:S01]  /*5760*/  UIADD3 UR5, UPT, UPT, UR17, 0x290, URZ ;  /* 0x0000029011057890 */ /* 0x000fe2000fffe0ff */
[----:B------:R-:W-:-:S03]  /*5770*/  SHF.L.U32 R2, R8, 0x1f, RZ ;  /* 0x0000001f08027819 */ /* 0x000fc600000006ff */
[----:B------:R-:W-:-:S09]  /*5780*/  ULEA UR4, UR21, UR5, 0x3 ;  /* 0x0000000515047291 */ /* 0x000fd2000f8e18ff */
[----:B------:R-:W1:Y:S02]  /*5790*/  SYNCS.PHASECHK.TRANS64.TRYWAIT P0, [UR4], R2 ;  /* 0x00000002ff0075a7 */ /* 0x000e640008001104 */
[----:B-1----:R-:W-:Y:S05]  /*57a0*/  @!P0 BRA `(.L_x_103) ;  /* 0x0000005000488947 */ /* 0x002fea0003800000 */
.L_x_242:
[----:B------:R-:W-:-:S04]  /*57b0*/  UIADD3 UR4, UPT, UPT, UR21, 0x1, URZ ;  /* 0x0000000115047890 */ /* 0x000fc8000fffe0ff */
[----:B------:R-:W-:-:S04]  /*57c0*/  UISETP.NE.AND UP1, UPT, UR4, 0x2, UPT ;  /* 0x000000020400788c */ /* 0x000fc8000bf25270 */
[----:B---3--:R-:W-:Y:S02]  /*57d0*/  USEL UR6, URZ, 0x1, UP1 ;  /* 0x00000001ff067887 */ /* 0x008fe40008800000 */
[----:B------:R-:W-:-:S04]  /*57e0*/  USEL UR4, UR4, URZ, UP1 ;  /* 0x000000ff04047287 */ /* 0x000fc80008800000 */
[----:B------:R-:W-:Y:S01]  /*57f0*/  ULEA UR4, UR4, UR5, 0x3 ;  /* 0x0000000504047291 */ /* 0x000fe2000f8e18ff */
[----:B-1----:R-:W-:-:S04]  /*5800*/  LOP3.LUT R2, R8, UR6, RZ, 0x3c, !PT ;  /* 0x0000000608027c12 */ /* 0x002fc8000f8e3cff */
[----:B------:R-:W-:Y:S01]  /*5810*/  SHF.L.U32 R2, R2, 0x1f, RZ ;  /* 0x0000001f02027819 */ /* 0x000fe200000006ff */
[----:B--2---:R-:W-:-:S04]  /*5820*/  IMAD.U32 R0, RZ, RZ, UR4 ;  /* 0x00000004ff007e24 */ /* 0x004fc8000f8e00ff */
[----:B------:R1:W2:Y:S03]  /*5830*/  SYNCS.PHASECHK.TRANS64.TRYWAIT P0, [R0+URZ], R2 ;  /* 0x00000002000075a7 */ /* 0x0002a600080011ff */
[----:B--2---:R-:W-:Y:S05]  /*5840*/  @!P0 NANOSLEEP.SYNCS 0x989680 ;  /* 0x009896800000895d */ /* 0x004fea0003900000 */
[----:B------:R-:W2:Y:S02]  /*5850*/  @!P0 SYNCS.PHASECHK.TRANS64 P0, [R0+URZ], R2 ;  /* 0x00000002000085a7 */ /* 0x000ea400080010ff */
[----:B--2---:R-:W-:Y:S05]  /*5860*/  @P0 BRA `(.L_x_104) ;  /* 0x0000000000200947 */ /* 0x004fea0003800000 */
.L_x_105:
[----:B--2---:R2:W3:Y:S02]  /*5870*/  SYNCS.PHASECHK.TRANS64.TRYWAIT P0, [R0+URZ], R2 ;  /* 0x00000002000075a7 */ /* 0x0044e400080011ff */
[----:B---3--:R-:W-:Y:S05]  /*5880*/  @!P0 NANOSLEEP.SYNCS 0x989680 ;  /* 0x009896800000895d */ /* 0x008fea0003900000 */
[----:B------:R-:W3:Y:S02]  /*5890*/  @!P0 SYNCS.PHASECHK.TRANS64 P0, [R0+URZ], R2 ;  /* 0x00000002000085a7 */ /* 0x000ee400080010ff */
[----:B---3--:R-:W-:Y:S05]  /*58a0*/  @!P0 BRA `(.L_x_105) ;  /* 0xfffffffc00f08947 */ /* 0x008fea000383ffff */
[----:B------:R-:W-:Y:S05]  /*58b0*/  BRA `(.L_x_104) ;  /* 0x00000000000c7947 */ /* 0x000fea0003800000 */
.L_x_102:
[----:B------:R-:W-:-:S04]  /*58c0*/  UIADD3 UR4, UPT, UPT, UR17, 0x2a0, URZ ;  /* 0x000002a011047890 */ /* 0x000fc8000fffe0ff */
[----:B------:R-:W-:-:S09]  /*58d0*/  UPRMT UR4, UR30, 0x654, UR4 ;  /* 0x000006541e047896 */ /* 0x000fd20008000004 */
[----:B------:R-:W-:Y:S03]  /*58e0*/  SYNCS.ARRIVE.TRANS64.RED.A1T0 RZ, [UR4], RZ ;  /* 0x000000ffffff79a7 */ /* 0x000fe60008100404 */
.L_x_104:
[----:B-12---:R-:W-:Y:S01]  /*58f0*/  SHF.L.U32 R2, RZ, 0x1f, RZ ;  /* 0x0000001fff027819 */ /* 0x006fe200000006ff */
[----:B------:R-:W-:Y:S01]  /*5900*/  UIADD3 UR4, UPT, UPT, UR17, 0x2a0, URZ ;  /* 0x000002a011047890 */ /* 0x000fe2000fffe0ff */
[----:B------:R-:W-:Y:S02]  /*5910*/  PLOP3.LUT P0, PT, PT, PT, UP0, 0x80, 0x8 ;  /* 0x000000000008781c */ /* 0x000fe40003f0f008 */
[----:B----4-:R-:W1:Y:S02]  /*5920*/  SYNCS.PHASECHK.TRANS64.TRYWAIT P1, [UR17+0x2a0], R2 ;  /* 0x0002a002ff0075a7 */ /* 0x010e640008021111 */
[----:B-1----:R-:W-:Y:S09]  /*5930*/  @!P1 BRA `(.L_x_106) ;  /* 0x0000004c00fc9947 */ /* 0x002ff20003800000 */
.L_x_244:
[----:B------:R-:W-:Y:S01]  /*5940*/  @!UP0 UPRMT UR4, UR30, 0x654, UR4 ;  /* 0x000006541e048896 */ /* 0x000fe20008000004 */
[----:B------:R-:W-:Y:S01]  /*5950*/  LOP3.LUT R3, R3, 0xffff, RZ, 0xc0, !PT ;  /* 0x0000ffff03037812 */ /* 0x000fe200078ec0ff */
[----:B-1----:R-:W-:-:S03]  /*5960*/  IMAD.MOV.U32 R2, RZ, RZ, 0xffff ;  /* 0x0000ffffff027424 */ /* 0x002fc600078e00ff */
[----:B------:R-:W-:-:S04]  /*5970*/  SHF.R.U32.HI R3, RZ, 0x5, R3 ;  /* 0x00000005ff037819 */ /* 0x000fc80000011603 */
[----:B------:R-:W-:Y:S01]  /*5980*/  @!P0 SYNCS.ARRIVE.TRANS64.RED.A1T0 RZ, [UR4], RZ ;  /* 0x000000ffffff89a7 */ /* 0x000fe20008100404 */
[----:B------:R-:W-:Y:S01]  /*5990*/  NOP ;  /* 0x0000000000007918 */ /* 0x000fe20000000000 */
[----:B------:R-:W1:Y:S01]  /*59a0*/  LDS R0, [UR8+0x14] ;  /* 0x00001408ff007984 */ /* 0x000e620008000800 */
[----:B------:R-:W-:-:S04]  /*59b0*/  SHF.L.U32 R2, R2, R3, RZ ;  /* 0x0000000302027219 */ /* 0x000fc800000006ff */
[----:B-1----:R-:W-:-:S04]  /*59c0*/  LOP3.LUT R0, R0, R2, RZ, 0xc0, !PT ;  /* 0x0000000200007212 */ /* 0x002fc800078ec0ff */
[----:B------:R-:W-:Y:S01]  /*59d0*/  ISETP.NE.AND P0, PT, R0, R2, PT ;  /* 0x000000020000720c */ /* 0x000fe20003f05270 */
[----:B------:R-:W-:-:S05]  /*59e0*/  IMAD.MOV.U32 R0, RZ, RZ, 0x1 ;  /* 0x00000001ff007424 */ /* 0x000fca00078e00ff */
[----:B------:R-:W-:-:S07]  /*59f0*/  SHF.L.U32 R0, R0, R3, RZ ;  /* 0x0000000300007219 */ /* 0x000fce00000006ff */
[----:B------:R-:W-:Y:S05]  /*5a00*/  @P0 BRA `(.L_x_107) ;  /* 0x00000000005c0947 */ /* 0x000fea0003800000 */
[----:B------:R-:W1:Y:S02]  /*5a10*/  LDS R3, [UR8+0x18] ;  /* 0x00001808ff037984 */ /* 0x000e640008000800 */
[----:B-1----:R-:W-:-:S04]  /*5a20*/  LOP3.LUT R3, R3, R0, RZ, 0xc0, !PT ;  /* 0x0000000003037212 */ /* 0x002fc800078ec0ff */
[----:B------:R-:W-:-:S13]  /*5a30*/  ISETP.NE.AND P0, PT, R3, R0, PT ;  /* 0x000000000300720c */ /* 0x000fda0003f05270 */
[----:B------:R-:W-:Y:S05]  /*5a40*/  @P0 BRA `(.L_x_108) ;  /* 0x0000000000400947 */ /* 0x000fea0003800000 */
[----:B------:R-:W-:Y:S01]  /*5a50*/  R2UR UR4, R2 ;  /* 0x00000000020472ca */ /* 0x000fe200000e0000 */
[----:B------:R-:W1:Y:S01]  /*5a60*/  S2R R3, SR_LANEID ;  /* 0x0000000000037919 */ /* 0x000e620000000000 */
[----:B------:R-:W-:-:S04]  /*5a70*/  LOP3.LUT R0, RZ, R0, RZ, 0x33, !PT ;  /* 0x00000000ff007212 */ /* 0x000fc800078e33ff */
[----:B---3--:R-:W2:Y:S07]  /*5a80*/  REDUX UR6, R0 ;  /* 0x00000000000673c4 */ /* 0x008eae0000000000 */
[----:B------:R-:W-:-:S03]  /*5a90*/  ULOP3.LUT UR5, URZ, UR4, URZ, 0x33, !UPT ;  /* 0x00000004ff057292 */ /* 0x000fc6000f8e33ff */
[----:B------:R-:W-:Y:S02]  /*5aa0*/  VOTEU.ANY UR4, UPT, PT ;  /* 0x0000000000047886 */ /* 0x000fe400038e0100 */
[----:B------:R-:W-:Y:S01]  /*5ab0*/  UFLO.U32 UR4, UR4 ;  /* 0x00000004000472bd */ /* 0x000fe200080e0000 */
[----:B------:R-:W-:-:S04]  /*5ac0*/  IMAD.U32 R2, RZ, RZ, UR5 ;  /* 0x00000005ff027e24 */ /* 0x000fc8000f8e00ff */
[----:B------:R-:W3:Y:S02]  /*5ad0*/  REDUX UR7, R2 ;  /* 0x00000000020773c4 */ /* 0x000ee40000000000 */
[----:B------:R4:W-:Y:S01]  /*5ae0*/  UTCATOMSWS.AND URZ, UR5 ;  /* 0x0000000500ff79e3 */ /* 0x0009e20008000000 */
[----:B--2---:R-:W-:Y:S01]  /*5af0*/  IMAD.U32 R0, RZ, RZ, UR6 ;  /* 0x00000006ff007e24 */ /* 0x004fe2000f8e00ff */
[----:B-1----:R-:W-:Y:S01]  /*5b00*/  ISETP.EQ.U32.AND P0, PT, R3, UR4, PT ;  /* 0x0000000403007c0c */ /* 0x002fe2000bf02070 */
[----:B---3--:R-:W-:-:S12]  /*5b10*/  IMAD.U32 R2, RZ, RZ, UR7 ;  /* 0x00000007ff027e24 */ /* 0x008fd8000f8e00ff */
[----:B------:R4:W-:Y:S04]  /*5b20*/  @P0 ATOMS.AND RZ, [UR8+0x14], R2 ;  /* 0x00001402ffff098c */ /* 0x0009e8000a800008 */
[----:B------:R4:W-:Y:S01]  /*5b30*/  @P0 ATOMS.AND RZ, [UR8+0x18], R0 ;  /* 0x00001800ffff098c */ /* 0x0009e2000a800008 */
[----:B------:R-:W-:Y:S05]  /*5b40*/  BRA `(.L_x_109) ;  /* 0x0000000000147947 */ /* 0x000fea0003800000 */
.L_x_108:
[----:B------:R-:W-:Y:S02]  /*5b50*/  MOV R2, 0x5b70 ;  /* 0x00005b7000027802 */ /* 0x000fe40000000f00 */
[----:B---3-5:R-:W-:Y:S05]  /*5b60*/  CALL.REL.NOINC `($__internal_0_$__cuda_sm10x_tcgen05_guardrail_trap_col_being_dealloced_not_returned_by_alloc) ;  /* 0x00000050006c7944 */ /* 0x028fea0003c00000 */
[----:B------:R-:W-:Y:S05]  /*5b70*/  BRA `(.L_x_109) ;  /* 0x0000000000087947 */ /* 0x000fea0003800000 */
.L_x_107:
[----:B------:R-:W-:Y:S02]  /*5b80*/  MOV R2, 0x5ba0 ;  /* 0x00005ba000027802 */ /* 0x000fe40000000f00 */
[----:B---3-5:R-:W-:Y:S05]  /*5b90*/  CALL.REL.NOINC `($__internal_2_$__cuda_sm10x_tcgen05_guardrail_trap_unallocated_columns_being_dealloced) ;  /* 0x0000005000787944 */ /* 0x028fea0003c00000 */
.L_x_109:
[----:B------:R-:W-:Y:S01]  /*5ba0*/  NOP ;  /* 0x0000000000007918 */ /* 0x000fe20000000000 */
[----:B----4-:R-:W-:Y:S05]  /*5bb0*/  EXIT ;  /* 0x000000000000794d */ /* 0x010fea0003800000 */
.L_x_81:
[----:B------:R-:W-:-:S09]  /*5bc0*/  UISETP.NE.OR UP0, UPT, UR18, 0x3, !UP3 ;  /* 0x000000031200788c */ /* 0x000fd2000df05670 */
[----:B------:R-:W-:Y:S05]  /*5bd0*/  BRA.U UP0, `(.L_x_110) ;  /* 0x0000001100c07547 */ /* 0x000fea000b800000 */
[----:B------:R-:W2:Y:S01]  /*5be0*/  LDCU.64 UR4, c[0x0][0x988] ;  /* 0x00013100ff0477ac */ /* 0x000ea20008000a00 */
[----:B------:R-:W3:Y:S01]  /*5bf0*/  S2UR UR6, SR_CgaCtaId ;  /* 0x00000000000679c3 */ /* 0x000ee20000008800 */
[----:B------:R-:W-:Y:S01]  /*5c00*/  HFMA2 R10, -RZ, RZ, 0, 5.9604644775390625e-08 ;  /* 0x00000001ff0a7431 */ /* 0x000fe200000001ff */
[----:B------:R-:W-:Y:S01]  /*5c10*/  MOV R9, RZ ;  /* 0x000000ff00097202 */ /* 0x000fe20000000f00 */
[----:B------:R-:W4:Y:S01]  /*5c20*/  LDCU UR37, c[0x0][0x370] ;  /* 0x00006e00ff2577ac */ /* 0x000f220008000800 */
[----:B------:R-:W-:Y:S01]  /*5c30*/  HFMA2 R3, -RZ, RZ, 0, 0.00048828125 ;  /* 0x00001000ff037431 */ /* 0x000fe200000001ff */
[----:B------:R-:W1:Y:S03]  /*5c40*/  LDCU.128 UR32, c[0x0][0xc10] ;  /* 0x00018200ff2077ac */ /* 0x000e660008000c00 */
[----:B------:R-:W4:Y:S01]  /*5c50*/  LDC.64 R12, c[0x0][0x348] ;  /* 0x0000d200ff0c7b82 */ /* 0x000f220000000a00 */
[----:B------:R-:W1:Y:S01]  /*5c60*/  LDCU UR36, c[0x0][0x374] ;  /* 0x00006e80ff2477ac */ /* 0x000e620008000800 */
[----:B------:R-:W4:Y:S01]  /*5c70*/  LDCU.64 UR30, c[0x0][0x990] ;  /* 0x00013200ff1e77ac */ /* 0x000f220008000a00 */
[----:B------:R-:W4:Y:S01]  /*5c80*/  LDCU UR26, c[0x0][0xc0c] ;  /* 0x00018180ff1a77ac */ /* 0x000f220008000800 */
[----:B--2---:R-:W-:Y:S01]  /*5c90*/  UISETP.NE.U32.AND UP0, UPT, UR4, URZ, UPT ;  /* 0x000000ff0400728c */ /* 0x004fe2000bf05070 */
[----:B------:R-:W2:Y:S01]  /*5ca0*/  LDCU.128 UR40, c[0x0][0xa80] ;  /* 0x00015000ff2877ac */ /* 0x000ea20008000c00 */
[----:B------:R-:W2:Y:S01]  /*5cb0*/  LDCU UR52, c[0x0][0xc20] ;  /* 0x00018400ff3477ac */ /* 0x000ea20008000800 */
[----:B------:R-:W2:Y:S01]  /*5cc0*/  LDCU UR4, c[0x0][0xc30] ;  /* 0x00018600ff0477ac */ /* 0x000ea20008000800 */
[----:B------:R-:W2:Y:S01]  /*5cd0*/  LDCU.128 UR48, c[0x0][0xa90] ;  /* 0x00015200ff3077ac */ /* 0x000ea20008000c00 */
[----:B------:R-:W-:Y:S01]  /*5ce0*/  UMOV UR27, 0x400 ;  /* 0x00000400001b7882 */ /* 0x000fe20000000000 */
[----:B-1----:R-:W-:-:S02]  /*5cf0*/  UIMAD.WIDE.U32 UR8, UR36, UR35, URZ ;  /* 0x00000023240872a5 */ /* 0x002fc4000f8e00ff */
[----:B---3--:R-:W-:Y:S02]  /*5d00*/  ULEA UR27, UR6, UR27, 0x18 ;  /* 0x0000001b061b7291 */ /* 0x008fe4000f8ec0ff */
[----:B----4-:R-:W-:Y:S02]  /*5d10*/  UIMAD.WIDE.U32 UR6, UR37, UR32, URZ ;  /* 0x00000020250672a5 */ /* 0x010fe4000f8e00ff */
[----:B------:R-:W-:Y:S02]  /*5d20*/  UISETP.NE.AND.EX UP5, UPT, UR5, URZ, UPT, UP0 ;  /* 0x000000ff0500728c */ /* 0x000fe4000bfa5300 */
[----:B------:R-:W-:Y:S02]  /*5d30*/  UISETP.NE.U32.AND UP6, UPT, UR30, URZ, UPT ;  /* 0x000000ff1e00728c */ /* 0x000fe4000bfc5070 */
[----:B------:R-:W-:Y:S02]  /*5d40*/  UIADD3 UR38, UPT, UPT, UR27, 0x278, URZ ;  /* 0x000002781b267890 */ /* 0x000fe4000fffe0ff */
[----:B------:R-:W-:-:S02]  /*5d50*/  UISETP.NE.AND UP0, UPT, UR39, 0x1, UPT ;  /* 0x000000012700788c */ /* 0x000fc4000bf05270 */
[----:B------:R-:W-:Y:S02]  /*5d60*/  UISETP.GE.AND UP2, UPT, UR39, 0x1, UPT ;  /* 0x000000012700788c */ /* 0x000fe4000bf46270 */
[----:B------:R-:W-:Y:S01]  /*5d70*/  UISETP.NE.AND UP0, UPT, UR26, 0x1, UPT ;  /* 0x000000011a00788c */ /* 0x000fe2000bf05270 */
[----:B------:R-:W-:Y:S01]  /*5d80*/  UMOV UR6, UR7 ;  /* 0x0000000700067c82 */ /* 0x000fe20008000000 */
[----:B------:R-:W-:Y:S01]  /*5d90*/  UMOV UR45, UR9 ;  /* 0x00000009002d7c82 */ /* 0x000fe20008000000 */
[----:B------:R-:W-:Y:S02]  /*5da0*/  UISETP.NE.AND UP2, UPT, UR34, 0x1, UPT ;  /* 0x000000012200788c */ /* 0x000fe4000bf45270 */
[----:B--2---:R-:W-:Y:S01]  /*5db0*/  UISETP.NE.AND UP0, UPT, UR40, 0x1, UPT ;  /* 0x000000012800788c */ /* 0x004fe2000bf05270 */
[----:B------:R-:W-:Y:S01]  /*5dc0*/  UMOV UR29, URZ ;  /* 0x000000ff001d7c82 */ /* 0x000fe20008000000 */
[----:B------:R-:W1:Y:S01]  /*5dd0*/  LDCU UR53, c[0x0][0xaa0] ;  /* 0x00015400ff3577ac */ /* 0x000e620008000800 */
[----:B------:R-:W-:Y:S01]  /*5de0*/  UPLOP3.LUT UP4, UPT, UPT, UPT, UPT, 0x40, 0x4 ;  /* 0x000000000004789c */ /* 0x000fe20003f8e870 */
[----:B------:R-:W2:Y:S01]  /*5df0*/  LDCU.64 UR24, c[0x0][0xc28] ;  /* 0x00018500ff1877ac */ /* 0x000ea20008000a00 */
[----:B------:R-:W-:-:S02]  /*5e00*/  UISETP.NE.AND.EX UP6, UPT, UR31, URZ, UPT, UP6 ;  /* 0x000000ff1f00728c */ /* 0x000fc4000bfc5360 */
[----:B------:R-:W-:Y:S02]  /*5e10*/  UPRMT UR38, URZ, 0x654, UR38 ;  /* 0x00000654ff267896 */ /* 0x000fe40008000026 */
[----:B------:R-:W-:Y:S02]  /*5e20*/  USHF.R.U32.HI UR47, URZ, UR33, UR6 ;  /* 0x00000021ff2f7299 */ /* 0x000fe40008011606 */
[----:B------:R-:W-:Y:S02]  /*5e30*/  USHF.R.U32.HI UR45, URZ, UR52, UR45 ;  /* 0x00000034ff2d7299 */ /* 0x000fe4000801162d */
[----:B------:R-:W-:Y:S02]  /*5e40*/  UISETP.NE.AND UP3, UPT, UR4, 0x1, UPT ;  /* 0x000000010400788c */ /* 0x000fe4000bf65270 */
[----:B------:R-:W-:Y:S02]  /*5e50*/  UISETP.NE.AND UP2, UPT, UR43, 0x1, UPT ;  /* 0x000000012b00788c */ /* 0x000fe4000bf45270 */
[----:B------:R-:W-:-:S11]  /*5e60*/  UISETP.NE.AND UP0, UPT, UR50, 0x1, UPT ;  /* 0x000000013200788c */ /* 0x000fd6000bf05270 */
.L_x_119:
[----:B------:R-:W-:Y:S04]  /*5e70*/  SHF.L.U32 R2, R9, 0x1f, RZ ;  /* 0x0000001f09027819 */ /* 0x000fe800000006ff */
[----:B------:R-:W3:Y:S02]  /*5e80*/  SYNCS.PHASECHK.TRANS64.TRYWAIT P0, [UR27+0x270], R2 ;  /* 0x00027002ff0075a7 */ /* 0x000ee4000800111b */
[----:B---34-:R-:W-:Y:S05]  /*5e90*/  @!P0 BRA `(.L_x_111) ;  /* 0x0000004800bc8947 */ /* 0x018fea0003800000 */
.L_x_246:
[----:B------:R-:W4:Y:S01]  /*5ea0*/  LDS.128 R4, [UR27+0x2b0] ;  /* 0x0002b01bff047984 */ /* 0x000f220008000c00 */
[----:B------:R-:W-:Y:S01]  /*5eb0*/  UISETP.GE.AND UP0, UPT, UR39, 0x1, UPT ;  /* 0x000000012700788c */ /* 0x000fe2000bf06270 */
[----:B------:R-:W-:Y:S01]  /*5ec0*/  @!PT LDS RZ, [RZ] ;  /* 0x00000000fffff984 */ /* 0x000fe20000000800 */
[----:B------:R-:W-:Y:S01]  /*5ed0*/  @!PT LDS RZ, [RZ] ;  /* 0x00000000fffff984 */ /* 0x000fe20000000800 */
[----:B------:R-:W-:Y:S01]  /*5ee0*/  @!PT LDS RZ, [RZ] ;  /* 0x00000000fffff984 */ /* 0x000fe20000000800 */
[----:B------:R-:W-:Y:S01]  /*5ef0*/  @!PT LDS RZ, [RZ] ;  /* 0x00000000fffff984 */ /* 0x000fe20000000800 */
[----:B------:R1:W-:Y:S06]  /*5f00*/  MEMBAR.ALL.CTA ;  /* 0x0000000000007992 */ /* 0x0003ec0000008000 */
[----:B-1----:R-:W1:Y:S02]  /*5f10*/  FENCE.VIEW.ASYNC.S ;  /* 0x00000000000073c6 */ /* 0x002e640000000000 */
[----:B-1----:R-:W-:Y:S01]  /*5f20*/  SYNCS.ARRIVE.TRANS64.RED.A1T0 RZ, [UR38], RZ ;  /* 0x000000ffffff79a7 */ /* 0x002fe20008100426 */
[----:B----4-:R-:W-:Y:S11]  /*5f30*/  LOP3.LUT P0, RZ, R6, 0x1, RZ, 0xc0, !PT ;  /* 0x0000000106ff7812 */ /* 0x010ff6000780c0ff */
[----:B------:R-:W-:Y:S02]  /*5f40*/  @!UPT UIADD3 URZ, UPT, UPT, URZ, URZ, URZ ;  /* 0x000000fffffff290 */ /* 0x000fe4000fffe0ff */
[----:B------:R-:W-:Y:S01]  /*5f50*/  VOTEU.ANY UP2, P0 ;  /* 0x0000000000ff7886 */ /* 0x000fe20000040100 */
[----:B------:R-:W-:Y:S11]  /*5f60*/  PLOP3.LUT P0, PT, PT, PT, UP2, 0x80, 0x8 ;  /* 0x000000000008781c */ /* 0x000ff60003f0f028 */
[----:B------:R-:W-:Y:S02]  /*5f70*/  @!UPT UIADD3 URZ, UPT, UPT, URZ, URZ, URZ ;  /* 0x000000fffffff290 */ /* 0x000fe4000fffe0ff */
[----:B---3--:R-:W-:Y:S02]  /*5f80*/  @P0 MOV R2, R4 ;  /* 0x0000000400020202 */ /* 0x008fe40000000f00 */
[----:B------:R-:W-:Y:S02]  /*5f90*/  @P0 LOP3.LUT R0, R5, 0xffff, RZ, 0xc0, !PT ;  /* 0x0000ffff05000812 */ /* 0x000fe400078ec0ff */
[----:B------:R-:W-:Y:S02]  /*5fa0*/  @P0 R2UR UR5, R2 ;  /* 0x00000000020502ca */ /* 0x000fe400000e0000 */
[----:B------:R-:W-:Y:S11]  /*5fb0*/  @P0 R2UR UR4, R0 ;  /* 0x00000000000402ca */ /* 0x000ff600000e0000 */
[----:B------:R-:W-:Y:S02]  /*5fc0*/  @UP2 UMOV UR23, UR5 ;  /* 0x0000000500172c82 */ /* 0x000fe40008000000 */
[----:B------:R-:W-:Y:S01]  /*5fd0*/  @UP2 UMOV UR15, UR4 ;  /* 0x00000004000f2c82 */ /* 0x000fe20008000000 */
[----:B------:R-:W-:Y:S05]  /*5fe0*/  BRA.U !UP0, `(.L_x_112) ;  /* 0x0000000108c07547 */ /* 0x000fea000b800000 */
[----:B------:R-:W-:Y:S02]  /*5ff0*/  UP2UR UR14, UPR, URZ, 0x4 ;  /* 0x00000004ff0e7883 */ /* 0x000fe40008000000 */
[----:B------:R-:W-:Y:S02]  /*6000*/  UISETP.NE.AND UP2, UPT, UR34, 0x1, UPT ;  /* 0x000000012200788c */ /* 0x000fe4000bf45270 */
[----:B------:R-:W-:Y:S02]  /*6010*/  UIMAD.WIDE.U32 UR6, UR15, UR35, URZ ;  /* 0x000000230f0672a5 */ /* 0x000fe4000f8e00ff */
[----:B------:R-:W-:Y:S02]  /*6020*/  UIMAD.WIDE.U32 UR10, UR23, UR32, URZ ;  /* 0x00000020170a72a5 */ /* 0x000fe4000f8e00ff */
[----:B------:R-:W-:Y:S02]  /*6030*/  USEL UR4, UR36, UR45, !UP2 ;  /* 0x0000002d24047287 */ /* 0x000fe4000d000000 */
[----:B------:R-:W-:Y:S02]  /*6040*/  UISETP.NE.AND UP0, UPT, UR26, 0x1, UPT ;  /* 0x000000011a00788c */ /* 0x000fe4000bf05270 */
[----:B------:R-:W-:Y:S02]  /*6050*/  UP2UR UR18, UPR, URZ, 0x2 ;  /* 0x00000002ff127883 */ /* 0x000fe40008000000 */
[----:B------:R-:W-:Y:S02]  /*6060*/  UISETP.NE.AND UP1, UPT, UR39, 0x1, UPT ;  /* 0x000000012700788c */ /* 0x000fe4000bf25270 */
[----:B--2---:R-:W-:Y:S02]  /*6070*/  UIMAD.WIDE.U32 UR12, UR4, UR24, URZ ;  /* 0x00000018040c72a5 */ /* 0x004fe4000f8e00ff */
[----:B------:R-:W-:Y:S01]  /*6080*/  USEL UR9, UR37, UR47, !UP0 ;  /* 0x0000002f25097287 */ /* 0x000fe2000c000000 */
[----:B------:R-:W-:Y:S01]  /*6090*/  UMOV UR6, UR7 ;  /* 0x0000000700067c82 */ /* 0x000fe20008000000 */
[----:B------:R-:W-:Y:S01]  /*60a0*/  UMOV UR5, UR11 ;  /* 0x0000000b00057c82 */ /* 0x000fe20008000000 */
[----:B------:R-:W-:Y:S02]  /*60b0*/  USHF.R.U32.HI UR7, URZ, UR52, UR6 ;  /* 0x00000034ff077299 */ /* 0x000fe40008011606 */
[----:B------:R-:W-:Y:S02]  /*60c0*/  USHF.R.U32.HI UR6, URZ, UR33, UR5 ;  /* 0x00000021ff067299 */ /* 0x000fe40008011605 */
[----:B------:R-:W-:Y:S02]  /*60d0*/  UIMAD.WIDE.U32 UR16, UR9, UR24, URZ ;  /* 0x00000018091072a5 */ /* 0x000fe4000f8e00ff */
[----:B------:R-:W-:Y:S02]  /*60e0*/  USEL UR8, UR15, UR7, !UP2 ;  /* 0x000000070f087287 */ /* 0x000fe4000d000000 */
[----:B------:R-:W-:Y:S02]  /*60f0*/  UISETP.NE.AND UP2, UPT, UR14, URZ, UPT ;  /* 0x000000ff0e00728c */ /* 0x000fe4000bf45270 */
[----:B------:R-:W-:Y:S01]  /*6100*/  UIMAD.WIDE.U32 UR10, UR8, UR24, URZ ;  /* 0x00000018080a72a5 */ /* 0x000fe2000f8e00ff */
[----:B------:R-:W-:Y:S02]  /*6110*/  UMOV UR5, UR13 ;  /* 0x0000000d00057c82 */ /* 0x000fe40008000000 */
[----:B------:R-:W-:Y:S03]  /*6120*/  @UP1 USHF.R.U32.HI UR4, URZ, UR25, UR5 ;  /* 0x00000019ff041299 */ /* 0x000fe60008011605 */
[----:B------:R-:W-:Y:S01]  /*6130*/  UMOV UR5, UR17 ;  /* 0x0000001100057c82 */ /* 0x000fe20008000000 */
[----:B------:R-:W-:Y:S02]  /*6140*/  UIMAD UR4, UR39, UR4, URZ ;  /* 0x00000004270472a4 */ /* 0x000fe4000f8e02ff */
[----:B------:R-:W-:Y:S02]  /*6150*/  @UP1 USHF.R.U32.HI UR9, URZ, UR25, UR5 ;  /* 0x00000019ff091299 */ /* 0x000fe40008011605 */
[----:B------:R-:W-:Y:S02]  /*6160*/  USEL UR5, UR23, UR6, !UP0 ;  /* 0x0000000617057287 */ /* 0x000fe4000c000000 */
[----:B------:R-:W-:Y:S02]  /*6170*/  UIMAD UR6, UR39, UR9, URZ ;  /* 0x00000009270672a4 */ /* 0x000fe4000f8e02ff */
[----:B------:R-:W-:Y:S03]  /*6180*/  UISETP.GE.AND UP0, UPT, UR8, UR4, UPT ;  /* 0x000000040800728c */ /* 0x000fe6000bf06270 */
[----:B------:R-:W-:Y:S01]  /*6190*/  UMOV UR4, UR11 ;  /* 0x0000000b00047c82 */ /* 0x000fe20008000000 */
[----:B------:R-:W-:Y:S02]  /*61a0*/  UISETP.GE.OR UP0, UPT, UR5, UR6, UP0 ;  /* 0x000000060500728c */ /* 0x000fe40008706670 */
[----:B------:R-:W-:Y:S02]  /*61b0*/  USHF.R.U32.HI UR4, URZ, UR25, UR4 ;  /* 0x00000019ff047299 */ /* 0x000fe40008011604 */
[----:B------:R-:W-:Y:S02]  /*61c0*/  UIMAD.WIDE.U32 UR6, UR5, UR24, URZ ;  /* 0x00000018050672a5 */ /* 0x000fe4000f8e00ff */
[----:B------:R-:W-:Y:S04]  /*61d0*/  USEL UR10, UR8, UR4, !UP1 ;  /* 0x00000004080a7287 */ /* 0x000fe8000c800000 */
[----:B------:R-:W-:Y:S01]  /*61e0*/  UIADD3 UR11, UPT, UPT, -UR10, URZ, URZ ;  /* 0x000000ff0a0b7290 */ /* 0x000fe2000fffe1ff */
[----:B------:R-:W-:Y:S01]  /*61f0*/  @!UP0 UMOV UR4, UR7 ;  /* 0x0000000700048c82 */ /* 0x000fe20008000000 */
[----:B------:R-:W-:Y:S02]  /*6200*/  UIADD3 UR7, UPT, UPT, -UR8, URZ, URZ ;  /* 0x000000ff08077290 */ /* 0x000fe4000fffe1ff */
[----:B------:R-:W-:Y:S02]  /*6210*/  @!UP0 USHF.R.U32.HI UR4, URZ, UR25, UR4 ;  /* 0x00000019ff048299 */ /* 0x000fe40008011604 */
[----:B------:R-:W-:Y:S02]  /*6220*/  UIMAD UR6, UR39, UR11, UR8 ;  /* 0x0000000b270672a4 */ /* 0x000fe4000f8e0208 */
[----:B------:R-:W-:Y:S02]  /*6230*/  @!UP0 USEL UR4, UR5, UR4, !UP1 ;  /* 0x0000000405048287 */ /* 0x000fe4000c800000 */
[----:B------:R-:W-:Y:S02]  /*6240*/  UISETP.NE.AND UP1, UPT, UR18, URZ, UPT ;  /* 0x000000ff1200728c */ /* 0x000fe4000bf25270 */
[----:B------:R-:W-:Y:S02]  /*6250*/  @!UP0 UIMAD UR6, UR9, UR6, UR4 ;  /* 0x00000006090682a4 */ /* 0x000fe4000f8e0204 */
[----:B------:R-:W-:Y:S02]  /*6260*/  @!UP0 UIADD3 UR9, UPT, UPT, UR10, -UR4, URZ ;  /* 0x800000040a098290 */ /* 0x000fe4000fffe0ff */
[----:B------:R-:W-:Y:S02]  /*6270*/  UIADD3 UR4, UPT, UPT, -UR5, URZ, URZ ;  /* 0x000000ff05047290 */ /* 0x000fe4000fffe1ff */
[----:B------:R-:W-:Y:S03]  /*6280*/  @!UP0 UIMAD UR8, UR9, UR39, UR5 ;  /* 0x00000027090882a4 */ /* 0x000fe6000f8e0205 */
[----:B------:R-:W-:Y:S01]  /*6290*/  @!UP0 UMOV UR5, UR6 ;  /* 0x0000000600058c82 */ /* 0x000fe20008000000 */
[----:B------:R-:W-:Y:S02]  /*62a0*/  UIMAD UR6, UR26, UR4, UR23 ;  /* 0x000000041a0672a4 */ /* 0x000fe4000f8e0217 */
[----:B------:R-:W-:Y:S02]  /*62b0*/  UIMAD UR4, UR34, UR7, UR15 ;  /* 0x00000007220472a4 */ /* 0x000fe4000f8e020f */
[----:B------:R-:W-:Y:S02]  /*62c0*/  UIMAD UR23, UR5, UR26, UR6 ;  /* 0x0000001a051772a4 */ /* 0x000fe4000f8e0206 */
[----:B------:R-:W-:Y:S11]  /*62d0*/  UIMAD UR15, UR8, UR34, UR4 ;  /* 0x00000022080f72a4 */ /* 0x000ff6000f8e0204 */
[----:B------:R-:W-:Y:S01]  /*62e0*/  @!UPT UIADD3 URZ, UPT, UPT, URZ, URZ, URZ ;  /* 0x000000fffffff290 */ /* 0x000fe2000fffe0ff */
.L_x_112:
[----:B------:R-:W1:Y:S01]  /*62f0*/  @!UP3 LDCU.128 UR8, c[0x0][0xc10] ;  /* 0x00018200ff08b7ac */ /* 0x000e620008000c00 */
[----:B------:R-:W-:Y:S04]  /*6300*/  ISETP.NE.U32.AND P1, PT, RZ, UR30, PT ;  /* 0x0000001eff007c0c */ /* 0x000fe8000bf25070 */
[----:B------:R-:W-:Y:S01]  /*6310*/  ISETP.NE.AND.EX P1, PT, RZ, UR31, PT, P1 ;  /* 0x0000001fff007c0c */ /* 0x000fe2000bf25310 */
[----:B------:R-:W3:Y:S01]  /*6320*/  @!UP3 LDCU UR5, c[0x0][0xc0c] ;  /* 0x00018180ff05b7ac */ /* 0x000ee20008000800 */
[----:B------:R-:W-:Y:S02]  /*6330*/  USHF.L.U32 UR19, UR19, 0x6, URZ ;  /* 0x0000000613137899 */ /* 0x000fe400080006ff */
[----:B-1----:R-:W-:Y:S07]  /*6340*/  UIMAD.WIDE.U32 UR6, UR23, UR8, URZ ;  /* 0x00000008170672a5 */ /* 0x002fee000f8e00ff */
[----:B------:R-:W-:Y:S01]  /*6350*/  @!UP3 UMOV UR4, UR7 ;  /* 0x000000070004bc82 */ /* 0x000fe20008000000 */
[----:B---3--:R-:W-:Y:S02]  /*6360*/  @!UP3 UISETP.NE.AND UP0, UPT, UR5, 0x1, UPT ;  /* 0x000000010500b88c */ /* 0x008fe4000bf05270 */
[----:B------:R-:W-:Y:S02]  /*6370*/  @!UP3 USHF.R.U32.HI UR4, URZ, UR9, UR4 ;  /* 0x00000009ff04b299 */ /* 0x000fe40008011604 */
[----:B------:R-:W-:Y:S02]  /*6380*/  UIMAD.WIDE.U32 UR6, UR15, UR11, URZ ;  /* 0x0000000b0f0672a5 */ /* 0x000fe4000f8e00ff */
[----:B------:R-:W-:Y:S02]  /*6390*/  @!UP3 USEL UR8, UR23, UR4, !UP0 ;  /* 0x000000041708b287 */ /* 0x000fe4000c000000 */
[----:B------:R-:W-:Y:S03]  /*63a0*/  @!UP3 UISETP.NE.AND UP0, UPT, UR10, 0x1, UPT ;  /* 0x000000010a00b88c */ /* 0x000fe6000bf05270 */
[----:B------:R-:W-:Y:S02]  /*63b0*/  @!UP3 UMOV UR6, UR7 ;  /* 0x000000070006bc82 */ /* 0x000fe40008000000 */
[----:B------:R-:W1:Y:S02]  /*63c0*/  @!UP3 LDCU UR4, c[0x0][0xc20] ;  /* 0x00018400ff04b7ac */ /* 0x000e640008000800 */
[----:B-1----:R-:W-:Y:S04]  /*63d0*/  @!UP3 USHF.R.U32.HI UR6, URZ, UR4, UR6 ;  /* 0x00000004ff06b299 */ /* 0x002fe80008011606 */
[----:B------:R-:W-:Y:S04]  /*63e0*/  @!UP3 USEL UR6, UR15, UR6, !UP0 ;  /* 0x000000060f06b287 */ /* 0x000fe8000c000000 */
[----:B------:R-:W-:Y:S02]  /*63f0*/  @!UP3 UIADD3 UR4, UPT, UPT, -UR8, UR6, URZ ;  /* 0x000000060804b290 */ /* 0x000fe4000fffe1ff */
[----:B------:R-:W-:Y:S02]  /*6400*/  @!UP3 UIADD3 UR6, UPT, UPT, UR8, -UR6, URZ ;  /* 0x800000060806b290 */ /* 0x000fe4000fffe0ff */
[----:B------:R-:W-:Y:S02]  /*6410*/  @!UP3 UIMAD UR23, UR4, UR5, UR23 ;  /* 0x000000050417b2a4 */ /* 0x000fe4000f8e0217 */
[----:B------:R-:W-:Y:S01]  /*6420*/  @!UP3 UIMAD UR15, UR6, UR10, UR15 ;  /* 0x0000000a060fb2a4 */ /* 0x000fe2000f8e020f */
[----:B------:R-:W-:Y:S11]  /*6430*/  BRA.U UP4, `(.L_x_113) ;  /* 0x0000000104107547 */ /* 0x000ff6000b800000 */
[----:B------:R-:W-:Y:S04]  /*6440*/  MOV R2, UR55 ;  /* 0x0000003700027c02 */ /* 0x000fe80008000f00 */
[----:B------:R-:W-:Y:S04]  /*6450*/  SHF.L.U32 R2, R2, 0x1f, RZ ;  /* 0x0000001f02027819 */ /* 0x000fe800000006ff */
[----:B------:R-:W1:Y:S02]  /*6460*/  SYNCS.PHASECHK.TRANS64.TRYWAIT P2, [UR27+0x268], R2 ;  /* 0x00026802ff0075a7 */ /* 0x000e64000804111b */
[----:B-1----:R-:W-:Y:S05]  /*6470*/  @!P2 BRA `(.L_x_114) ;  /* 0x00000044005ca947 */ /* 0x002fea0003800000 */
.L_x_113:
[----:B------:R-:W-:Y:S05]  /*6480*/  BRA.U !UP6, `(.L_x_115) ;  /* 0x000000010e387547 */ /* 0x000fea000b800000 */
[----:B------:R-:W-:Y:S01]  /*6490*/  UPLOP3.LUT UP1, UPT, UPT, UPT, UP5, 0x80, 0x8 ;  /* 0x000000000008789c */ /* 0x000fe20003f2f050 */
[----:B-1----:R-:W-:Y:S01]  /*64a0*/  HFMA2 R0, -RZ, RZ, 0, 5.9604644775390625e-08 ;  /* 0x00000001ff007431 */ /* 0x002fe200000001ff */
[----:B------:R-:W1:Y:S01]  /*64b0*/  LDCU.64 UR8, c[0x0][0x358] ;  /* 0x00006b00ff0877ac */ /* 0x000e620008000a00 */
[----:B------:R-:W-:Y:S03]  /*64c0*/  IMAD.MOV.U32 R45, RZ, RZ, 0x1 ;  /* 0x00000001ff2d7424 */ /* 0x000fe600078e00ff */
[----:B------:R-:W-:Y:S05]  /*64d0*/  PLOP3.LUT P2, PT, PT, PT, UP1, 0x80, 0x8 ;  /* 0x000000000008781c */ /* 0x000fea0003f4f018 */
[----:B------:R-:W3:Y:S01]  /*64e0*/  @UP1 LDCU.64 UR4, c[0x0][0x988] ;  /* 0x00013100ff0417ac */ /* 0x000ee20008000a00 */
[----:B------:R-:W-:Y:S07]  /*64f0*/  @UP1 UIMAD UR6, UR46, UR30, URZ ;  /* 0x0000001e2e0612a4 */ /* 0x000fee000f8e02ff */
[----:B------:R-:W-:Y:S01]  /*6500*/  @!P2 PRMT R45, R0, 0x7610, R45 ;  /* 0x00007610002da816 */ /* 0x000fe2000000002d */
[----:B---3--:R-:W-:Y:S06]  /*6510*/  @UP1 UIMAD.WIDE UR4, UR6, 0x4, UR4 ;  /* 0x00000004060418a5 */ /* 0x008fec000f8e0204 */
[----:B-----5:R-:W-:Y:S01]  /*6520*/  IMAD.U32 R26, RZ, RZ, UR4 ;  /* 0x00000004ff1a7e24 */ /* 0x020fe2000f8e00ff */
[----:B------:R-:W-:Y:S04]  /*6530*/  MOV R27, UR5 ;  /* 0x00000005001b7c02 */ /* 0x000fe80008000f00 */
[----:B------:R-:W3:Y:S01]  /*6540*/  @!UP1 LDCU UR4, c[0x0][0x980] ;  /* 0x00013000ff0497ac */ /* 0x000ee20008000800 */
[----:B-1----:R4:W5:Y:S02]  /*6550*/  @P2 LDG.E R26, desc[UR8][R26.64] ;  /* 0x000000081a1a2981 */ /* 0x002964000c1e1900 */
[----:B---34-:R-:W-:Y:S07]  /*6560*/  @!P2 IMAD.U32 R26, RZ, RZ, UR4 ;  /* 0x00000004ff1aae24 */ /* 0x018fee000f8e00ff */
.L_x_115:
[----:B-----5:R-:W-:Y:S01]  /*6570*/  @!P1 FSETP.EQ.AND P3, PT, R26, RZ, PT ;  /* 0x000000ff1a00920b */ /* 0x020fe20003f62000 */
[----:B------:R-:W-:Y:S01]  /*6580*/  @!UPT UIADD3 URZ, UPT, UPT, URZ, URZ, URZ ;  /* 0x000000fffffff290 */ /* 0x000fe2000fffe0ff */
[----:B------:R-:W-:Y:S11]  /*6590*/  @!P1 BRA `(.L_x_116) ;  /* 0x0000000000149947 */ /* 0x000ff60003800000 */
[----:B------:R-:W-:Y:S02]  /*65a0*/  LOP3.LUT P1, RZ, R45, 0xff, RZ, 0xc0, !PT ;  /* 0x000000ff2dff7812 */ /* 0x000fe4000782c0ff */
[----:B------:R-:W-:Y:S04]  /*65b0*/  PLOP3.LUT P3, PT, PT, PT, UP1, 0x80, 0x8 ;  /* 0x000000000008781c */ /* 0x000fe80003f6f018 */
[----:B------:R-:W-:Y:S07]  /*65c0*/  PLOP3.LUT P3, PT, P3, PT, PT, 0x8, 0x80 ;  /* 0x000000000080781c */ /* 0x000fee0001f6e170 */
[----:B------:R-:W-:Y:S11]  /*65d0*/  @P1 FSETP.EQ.AND P3, PT, R26, RZ, PT ;  /* 0x000000ff1a00120b */ /* 0x000ff60003f62000 */
[----:B------:R-:W-:Y:S02]  /*65e0*/  @!UPT UIADD3 URZ, UPT, UPT, URZ, URZ, URZ ;  /* 0x000000fffffff290 */ /* 0x000fe4000fffe0ff */
.L_x_116:
[----:B------:R-:W-:Y:S01]  /*65f0*/  ULEA UR17, UR29, UR27, 0x3 ;  /* 0x0000001b1d117291 */ /* 0x000fe2000f8e18ff */
[----:B------:R-:W-:Y:S01]  /*6600*/  SHF.L.U32 R8, R10, 0x1f, RZ ;  /* 0x0000001f0a087819 */ /* 0x000fe200000006ff */
[----:B------:R-:W-:Y:S02]  /*6610*/  USHF.L.U32 UR11, UR44, 0x6, URZ ;  /* 0x000000062c0b7899 */ /* 0x000fe400080006ff */
[----:B------:R-:W-:Y:S02]  /*6620*/  UISETP.NE.AND UP0, UPT, UR40, 0x1, UPT ;  /* 0x000000012800788c */ /* 0x000fe4000bf05270 */
[----:B------:R-:W-:Y:S01]  /*6630*/  UIMAD.WIDE.U32 UR4, UR11, UR41, URZ ;  /* 0x000000290b0472a5 */ /* 0x000fe2000f8e00ff */
[----:B------:R-:W-:Y:S02]  /*6640*/  ELECT P2, URZ, PT ;  /* 0x0000000000ff782f */ /* 0x000fe40003840000 */
[----:B------:R-:W3:Y:S02]  /*6650*/  SYNCS.PHASECHK.TRANS64.TRYWAIT P1, [UR17+0x248], R8 ;  /* 0x00024808ff0075a7 */ /* 0x000ee40008021111 */
[----:B------:R-:W-:Y:S02]  /*6660*/  PLOP3.LUT P2, PT, P3, P2, PT, 0xf2, 0x2f ;  /* 0x00000000002f781c */ /* 0x000fe40001f45e72 */
[----:B------:R-:W-:Y:S02]  /*6670*/  UMOV UR4, UR5 ;  /* 0x0000000500047c82 */ /* 0x000fe40008000000 */
[----:B------:R-:W-:Y:S04]  /*6680*/  USHF.R.U32.HI UR4, URZ, UR42, UR4 ;  /* 0x0000002aff047299 */ /* 0x000fe80008011604 */
[----:B------:R-:W-:Y:S02]  /*6690*/  USEL UR12, UR11, UR4, !UP0 ;  /* 0x000000040b0c7287 */ /* 0x000fe4000c000000 */
[----:B------:R-:W-:Y:S02]  /*66a0*/  UISETP.NE.AND UP0, UPT, UR43, 0x1, UPT ;  /* 0x000000012b00788c */ /* 0x000fe4000bf05270 */
[----:B------:R-:W-:Y:S02]  /*66b0*/  UIMAD.WIDE.U32 UR4, UR12, UR48, URZ ;  /* 0x000000300c0472a5 */ /* 0x000fe4000f8e00ff */
[----:B------:R-:W-:Y:S01]  /*66c0*/  UIADD3 UR6, UPT, UPT, -UR12, URZ, URZ ;  /* 0x000000ff0c067290 */ /* 0x000fe2000fffe1ff */
[----:B-1----:R-:W-:Y:S03]  /*66d0*/  @!P2 IMAD.MOV.U32 R0, RZ, 0x20, RZ ;  /* 0x00000020ff00a824 */ /* 0x002fe600078e00ff */
[----:B------:R-:W-:Y:S01]  /*66e0*/  UIMAD UR11, UR40, UR6, UR11 ;  /* 0x00000006280b72a4 */ /* 0x000fe2000f8e020b */
[----:B------:R-:W-:Y:S01]  /*66f0*/  @!P2 IMAD.MOV.U32 R0, RZ, 0x400, R0 ;  /* 0x00000400ff00a824 */ /* 0x000fe200078e0000 */
[----:B------:R-:W-:Y:S02]  /*6700*/  UMOV UR4, UR5 ;  /* 0x0000000500047c82 */ /* 0x000fe40008000000 */
[----:B------:R-:W-:Y:S04]  /*6710*/  USHF.R.U32.HI UR4, URZ, UR49, UR4 ;  /* 0x00000031ff047299 */ /* 0x000fe80008011604 */
[----:B------:R-:W-:Y:S02]  /*6720*/  USEL UR13, UR12, UR4, !UP0 ;  /* 0x000000040c0d7287 */ /* 0x000fe4000c000000 */
[----:B------:R-:W-:Y:S02]  /*6730*/  UISETP.NE.AND UP0, UPT, UR50, 0x1, UPT ;  /* 0x000000013200788c */ /* 0x000fe4000bf05270 */
[----:B------:R-:W-:Y:S07]  /*6740*/  UIMAD.WIDE.U32 UR4, UR13, UR51, URZ ;  /* 0x000000330d0472a5 */ /* 0x000fee000f8e00ff */
[----:B------:R-:W-:Y:S02]  /*6750*/  UMOV UR4, UR5 ;  /* 0x0000000500047c82 */ /* 0x000fe40008000000 */
[----:B------:R-:W-:Y:S04]  /*6760*/  USHF.R.U32.HI UR4, URZ, UR53, UR4 ;  /* 0x00000035ff047299 */ /* 0x000fe80008011604 */
[----:B------:R-:W-:Y:S02]  /*6770*/  USEL UR14, UR13, UR4, !UP0 ;  /* 0x000000040d0e7287 */ /* 0x000fe4000c000000 */
[----:B------:R-:W-:Y:S02]  /*6780*/  UIADD3 UR4, UPT, UPT, -UR13, URZ, URZ ;  /* 0x000000ff0d047290 */ /* 0x000fe4000fffe1ff */
[----:B------:R-:W-:Y:S02]  /*6790*/  UIADD3 UR5, UPT, UPT, -UR14, URZ, URZ ;  /* 0x000000ff0e057290 */ /* 0x000fe4000fffe1ff */
[----:B------:R-:W-:Y:S02]  /*67a0*/  UIMAD UR12, UR43, UR4, UR12 ;  /* 0x000000042b0c72a4 */ /* 0x000fe4000f8e020c */
[----:B------:R-:W-:Y:S01]  /*67b0*/  UIMAD UR13, UR50, UR5, UR13 ;  /* 0x00000005320d72a4 */ /* 0x000fe2000f8e020d */
[----:B---3--:R-:W-:Y:S11]  /*67c0*/  @!P1 BRA `(.L_x_117) ;  /* 0x0000004000a09947 */ /* 0x008ff60003800000 */
.L_x_249:
[----:B------:R-:W3:Y:S01]  /*67d0*/  S2UR UR22, SR_CgaCtaId ;  /* 0x00000000001679c3 */ /* 0x000ee20000008800 */
[----:B------:R-:W-:Y:S01]  /*67e0*/  @!P2 R2UR UR5, R0 ;  /* 0x000000000005a2ca */ /* 0x000fe200000e0000 */
[----:B------:R-:W-:Y:S01]  /*67f0*/  VOTEU.ALL UP0, P2 ;  /* 0x0000000000ff7886 */ /* 0x000fe20001000000 */
[----:B-1----:R-:W-:Y:S02]  /*6800*/  @!P2 IADD3 R2, P1, PT, R12, 0x680, RZ ;  /* 0x000006800c02a810 */ /* 0x002fe40007f3e0ff */
[----:B------:R-:W-:Y:S02]  /*6810*/  @P0 SHF.R.U32.HI R4, RZ, 0x10, R5 ;  /* 0x00000010ff040819 */ /* 0x000fe40000011605 */
[----:B------:R-:W-:Y:S01]  /*6820*/  @!P2 R2UR UR6, R2 ;  /* 0x000000000206a2ca */ /* 0x000fe200000e0000 */
[----:B------:R-:W-:Y:S01]  /*6830*/  @!P2 IMAD.X R0, RZ, RZ, R13, P1 ;  /* 0x000000ffff00a224 */ /* 0x000fe200008e060d */
[----:B------:R-:W-:Y:S01]  /*6840*/  @!UP0 ULEA UR4, UR29, UR27, 0xc ;  /* 0x0000001b1d048291 */ /* 0x000fe2000f8e60ff */
[----:B------:R-:W-:Y:S01]  /*6850*/  @P0 R2UR UR46, R4 ;  /* 0x00000000042e02ca */ /* 0x000fe200000e0000 */
[----:B------:R-:W-:Y:S02]  /*6860*/  @!UP0 UIADD3 UR21, UPT, UPT, UR19, 0x20, URZ ;  /* 0x0000002013158890 */ /* 0x000fe4000fffe0ff */
[----:B------:R-:W-:Y:S02]  /*6870*/  @!UP0 UIADD3 UR8, UPT, UPT, UR4, 0x300, URZ ;  /* 0x0000030004088890 */ /* 0x000fe4000fffe0ff */
[----:B------:R-:W-:Y:S01]  /*6880*/  @!UP0 UPRMT UR16, UR5, 0x5410, URZ ;  /* 0x0000541005108896 */ /* 0x000fe200080000ff */
[----:B------:R-:W-:Y:S01]  /*6890*/  @!P2 R2UR UR5, R0 ;  /* 0x000000000005a2ca */ /* 0x000fe200000e0000 */
[----:B------:R-:W-:Y:S01]  /*68a0*/  @!UP0 UIADD3 UR18, UPT, UPT, UR4, 0xb00, URZ ;  /* 0x00000b0004128890 */ /* 0x000fe2000fffe0ff */
[----:B------:R-:W-:Y:S01]  /*68b0*/  @!P2 IMAD.MOV.U32 R0, RZ, RZ, 0x1000 ;  /* 0x00001000ff00a424 */ /* 0x000fe200078e00ff */
[----:B------:R-:W-:Y:S01]  /*68c0*/  UIADD3 UR4, UPT, UPT, UR29, 0x1, URZ ;  /* 0x000000011d047890 */ /* 0x000fe2000fffe0ff */
[----:B------:R-:W-:Y:S03]  /*68d0*/  IMAD.U32 R14, RZ, RZ, UR6 ;  /* 0x00000006ff0e7e24 */ /* 0x000fe6000f8e00ff */
[----:B------:R-:W-:Y:S02]  /*68e0*/  UISETP.NE.AND UP0, UPT, UR4, 0x3, UPT ;  /* 0x000000030400788c */ /* 0x000fe4000bf05270 */
[----:B------:R-:W-:Y:S02]  /*68f0*/  @!P2 R2UR UR6, R14 ;  /* 0x000000000e06a2ca */ /* 0x000fe400000e0000 */
[----:B------:R-:W-:Y:S02]  /*6900*/  USEL UR4, UR4, URZ, UP0 ;  /* 0x000000ff04047287 */ /* 0x000fe40008000000 */
[----:B------:R-:W-:Y:S01]  /*6910*/  IMAD.U32 R15, RZ, RZ, UR5 ;  /* 0x00000005ff0f7e24 */ /* 0x000fe2000f8e00ff */
[----:B------:R-:W-:Y:S02]  /*6920*/  USEL UR20, URZ, 0x1, UP0 ;  /* 0x00000001ff147887 */ /* 0x000fe40008000000 */
[----:B------:R-:W-:Y:S02]  /*6930*/  UIADD3 UR5, UPT, UPT, UR17, 0x230, URZ ;  /* 0x0000023011057890 */ /* 0x000fe4000fffe0ff */
[----:B------:R-:W-:Y:S01]  /*6940*/  @!P2 R2UR UR7, R15 ;  /* 0x000000000f07a2ca */ /* 0x000fe200000e0000 */
[----:B------:R-:W-:Y:S01]  /*6950*/  VOTEU.ALL UP0, P2 ;  /* 0x0000000000ff7886 */ /* 0x000fe20001000000 */
[----:B------:R-:W-:Y:S04]  /*6960*/  LOP3.LUT R10, R10, UR20, RZ, 0x3c, !PT ;  /* 0x000000140a0a7c12 */ /* 0x000fe8000f8e3cff */
[----:B------:R-:W-:Y:S01]  /*6970*/  @!UP0 UMOV UR9, UR5 ;  /* 0x0000000500098c82 */ /* 0x000fe20008000000 */
[----:B------:R-:W-:Y:S01]  /*6980*/  @!UP0 UMOV UR10, UR19 ;  /* 0x00000013000a8c82 */ /* 0x000fe20008000000 */
[----:B------:R-:W-:Y:S05]  /*6990*/  SHF.L.U32 R2, R10, 0x1f, RZ ;  /* 0x0000001f0a027819 */ /* 0x000fea00000006ff */
[----:B------:R1:W-:Y:S01]  /*69a0*/  @!UP0 UTMALDG.5D.IM2COL [UR8], [UR6], UR16 ;  /* 0x00000008060083b4 */ /* 0x0003e20008060010 */
[----:B------:R-:W-:Y:S05]  /*69b0*/  VOTEU.ALL UP0, P2 ;  /* 0x0000000000ff7886 */ /* 0x000fea0001000000 */
[----:B-1----:R-:W-:Y:S01]  /*69c0*/  @!UP0 UMOV UR8, UR18 ;  /* 0x0000001200088c82 */ /* 0x002fe20008000000 */
[----:B------:R-:W-:Y:S01]  /*69d0*/  @!UP0 UMOV UR9, UR5 ;  /* 0x0000000500098c82 */ /* 0x000fe20008000000 */
[----:B------:R-:W-:Y:S01]  /*69e0*/  @!UP0 UMOV UR10, UR21 ;  /* 0x00000015000a8c82 */ /* 0x000fe20008000000 */
[----:B---3--:R-:W-:Y:S01]  /*69f0*/  UPRMT UR5, UR22, 0x654, UR5 ;  /* 0x0000065416057896 */ /* 0x008fe20008000005 */
[----:B------:R1:W-:Y:S01]  /*6a00*/  @!UP0 UTMALDG.5D.IM2COL [UR8], [UR6], UR16 ;  /* 0x00000008060083b4 */ /* 0x0003e20008060010 */
[----:B------:R3:W-:Y:S07]  /*6a10*/  @!P2 SYNCS.ARRIVE.TRANS64.RED.A0TR RZ, [UR17+0x230], R0 ;  /* 0x00023000ffffa9a7 */ /* 0x0007ee0008300411 */
[----:B------:R-:W-:Y:S01]  /*6a20*/  SYNCS.ARRIVE.TRANS64.RED.A1T0 RZ, [UR5], RZ ;  /* 0x000000ffffff79a7 */ /* 0x000fe20008100405 */
[----:B-1----:R-:W-:Y:S09]  /*6a30*/  ULEA UR6, UR4, UR27, 0x3 ;  /* 0x0000001b04067291 */ /* 0x002ff2000f8e18ff */
[----:B------:R-:W1:Y:S02]  /*6a40*/  SYNCS.PHASECHK.TRANS64.TRYWAIT P1, [UR6+0x248], R2 ;  /* 0x00024802ff0075a7 */ /* 0x000e640008021106 */
[----:B-1-3--:R-:W-:Y:S05]  /*6a50*/  @!P1 BRA `(.L_x_118) ;  /* 0x0000004000149947 */ /* 0x00afea0003800000 */
.L_x_251:
[----:B------:R-:W-:Y:S01]  /*6a60*/  UIADD3 UR5, UPT, UPT, UR4, 0x1, URZ ;  /* 0x0000000104057890 */ /* 0x000fe2000fffe0ff */
[----:B-1----:R-:W-:Y:S01]  /*6a70*/  @!P2 IMAD.MOV.U32 R0, RZ, 0x20, RZ ;  /* 0x00000020ff00a824 */ /* 0x002fe200078e00ff */
[----:B------:R-:W-:Y:S01]  /*6a80*/  UIADD3 UR17, UPT, UPT, UR6, 0x230, URZ ;  /* 0x0000023006117890 */ /* 0x000fe2000fffe0ff */
[----:B------:R-:W1:Y:S01]  /*6a90*/  S2UR UR56, SR_CgaCtaId ;  /* 0x00000000003879c3 */ /* 0x000e620000008800 */
[----:B------:R-:W-:Y:S01]  /*6aa0*/  UISETP.NE.AND UP0, UPT, UR5, 0x3, UPT ;  /* 0x000000030500788c */ /* 0x000fe2000bf05270 */
[----:B------:R-:W-:Y:S01]  /*6ab0*/  @!P2 IMAD.MOV.U32 R0, RZ, 0x400, R0 ;  /* 0x00000400ff00a824 */ /* 0x000fe200078e0000 */
[----:B------:R-:W-:Y:S01]  /*6ac0*/  UPLOP3.LUT UP4, UPT, UPT, UPT, UPT, 0x80, 0x8 ;  /* 0x000000000008789c */ /* 0x000fe20003f8f070 */
[----:B------:R-:W-:Y:S01]  /*6ad0*/  @!P2 IADD3 R2, P0, PT, R12, 0x680, RZ ;  /* 0x000006800c02a810 */ /* 0x000fe20007f1e0ff */
[----:B------:R-:W-:Y:S01]  /*6ae0*/  USEL UR29, UR5, URZ, UP0 ;  /* 0x000000ff051d7287 */ /* 0x000fe20008000000 */
[----:B------:R-:W-:Y:S01]  /*6af0*/  R2UR UR54, R47 ;  /* 0x000000002f3672ca */ /* 0x000fe200000e0000 */
[----:B------:R-:W-:Y:S01]  /*6b00*/  USEL UR28, URZ, 0x1, UP0 ;  /* 0x00000001ff1c7887 */ /* 0x000fe20008000000 */
[----:B------:R-:W-:Y:S01]  /*6b10*/  @!P2 R2UR UR5, R0 ;  /* 0x000000000005a2ca */ /* 0x000fe200000e0000 */
[----:B------:R-:W-:Y:S01]  /*6b20*/  UMOV UR20, UR12 ;  /* 0x0000000c00147c82 */ /* 0x000fe20008000000 */
[----:B------:R-:W-:Y:S01]  /*6b30*/  UMOV UR21, UR13 ;  /* 0x0000000d00157c82 */ /* 0x000fe20008000000 */
[----:B------:R-:W-:Y:S01]  /*6b40*/  UMOV UR22, UR14 ;  /* 0x0000000e00167c82 */ /* 0x000fe20008000000 */
[----:B------:R-:W-:Y:S01]  /*6b50*/  VOTEU.ALL UP0, P2 ;  /* 0x0000000000ff7886 */ /* 0x000fe20001000000 */
[----:B------:R-:W-:Y:S01]  /*6b60*/  @!P2 IMAD.X R0, RZ, RZ, R13, P0 ;  /* 0x000000ffff00a224 */ /* 0x000fe200000e060d */
[----:B------:R-:W-:Y:S01]  /*6b70*/  UMOV UR9, UR17 ;  /* 0x0000001100097c82 */ /* 0x000fe20008000000 */
[----:B------:R-:W-:Y:S02]  /*6b80*/  R2UR UR44, R48 ;  /* 0x00000000302c72ca */ /* 0x000fe400000e0000 */
[----:B------:R-:W-:Y:S01]  /*6b90*/  @!UP0 ULEA UR4, UR4, UR27, 0xc ;  /* 0x0000001b04048291 */ /* 0x000fe2000f8e60ff */
[----:B------:R-:W-:Y:S01]  /*6ba0*/  LOP3.LUT R9, R9, 0x1, RZ, 0x3c, !PT ;  /* 0x0000000109097812 */ /* 0x000fe200078e3cff */
[----:B------:R-:W-:Y:S01]  /*6bb0*/  @!UP0 UIADD3 UR18, UPT, UPT, UR19, 0x10, URZ ;  /* 0x0000001013128890 */ /* 0x000fe2000fffe0ff */
[----:B------:R-:W-:Y:S01]  /*6bc0*/  LOP3.LUT R10, R10, UR28, RZ, 0x3c, !PT ;  /* 0x0000001c0a0a7c12 */ /* 0x000fe2000f8e3cff */
[----:B------:R-:W-:Y:S02]  /*6bd0*/  @!UP0 UIADD3 UR16, UPT, UPT, UR4, 0x300, URZ ;  /* 0x0000030004108890 */ /* 0x000fe4000fffe0ff */
[----:B------:R-:W-:Y:S01]  /*6be0*/  @!UP0 UIADD3 UR8, UPT, UPT, UR4, 0xb00, URZ ;  /* 0x00000b0004088890 */ /* 0x000fe2000fffe0ff */
[----:B------:R-:W-:Y:S01]  /*6bf0*/  @!P2 R2UR UR4, R0 ;  /* 0x000000000004a2ca */ /* 0x000fe200000e0000 */
[----:B------:R-:W-:Y:S01]  /*6c00*/  @!UP0 UPRMT UR7, UR5, 0x5410, URZ ;  /* 0x0000541005078896 */ /* 0x000fe200080000ff */
[----:B------:R-:W-:Y:S01]  /*6c10*/  @!P2 R2UR UR5, R2 ;  /* 0x000000000205a2ca */ /* 0x000fe200000e0000 */
[----:B------:R-:W-:Y:S01]  /*6c20*/  @!UP0 UIADD3 UR10, UPT, UPT, UR19, 0x30, URZ ;  /* 0x00000030130a8890 */ /* 0x000fe2000fffe0ff */
[----:B------:R-:W-:Y:S02]  /*6c30*/  VOTEU.ALL UP0, P2 ;  /* 0x0000000000ff7886 */ /* 0x000fe40001000000 */
[----:B------:R-:W-:Y:S01]  /*6c40*/  UMOV UR19, UR11 ;  /* 0x0000000b00137c82 */ /* 0x000fe20008000000 */
[----:B------:R-:W-:Y:S06]  /*6c50*/  UIADD3 UR44, UPT, UPT, UR23, UR44, URZ ;  /* 0x0000002c172c7290 */ /* 0x000fec000fffe0ff */
[----:B------:R-:W-:Y:S02]  /*6c60*/  IMAD.U32 R5, RZ, RZ, UR4 ;  /* 0x00000004ff057e24 */ /* 0x000fe4000f8e00ff */
[----:B------:R-:W-:Y:S03]  /*6c70*/  IMAD.U32 R4, RZ, RZ, UR5 ;  /* 0x00000005ff047e24 */ /* 0x000fe6000f8e00ff */
[----:B------:R-:W-:Y:S02]  /*6c80*/  @!P2 R2UR UR5, R5 ;  /* 0x000000000505a2ca */ /* 0x000fe400000e0000 */
[----:B------:R-:W-:Y:S11]  /*6c90*/  @!P2 R2UR UR4, R4 ;  /* 0x000000000404a2ca */ /* 0x000ff600000e0000 */
[----:B------:R-:W-:Y:S02]  /*6ca0*/  @!UPT UIADD3 URZ, UPT, UPT, URZ, URZ, URZ ;  /* 0x000000fffffff290 */ /* 0x000fe4000fffe0ff */
[----:B------:R3:W-:Y:S01]  /*6cb0*/  @!UP0 UTMALDG.5D.IM2COL [UR16], [UR4], UR7 ;  /* 0x00000010040083b4 */ /* 0x0007e20008060007 */
[----:B------:R-:W-:Y:S05]  /*6cc0*/  VOTEU.ALL UP0, P2 ;  /* 0x0000000000ff7886 */ /* 0x000fea0001000000 */
[----:B------:R1:W-:Y:S01]  /*6cd0*/  @!UP0 UTMALDG.5D.IM2COL [UR8], [UR4], UR7 ;  /* 0x00000008040083b4 */ /* 0x0003e20008060007 */
[----:B------:R4:W-:Y:S01]  /*6ce0*/  @!P2 SYNCS.ARRIVE.TRANS64.RED.A0TR RZ, [UR6+0x230], R3 ;  /* 0x00023003ffffa9a7 */ /* 0x0009e20008300406 */
[----:B---3--:R-:W-:Y:S02]  /*6cf0*/  UIADD3 UR19, UPT, UPT, UR15, UR54, URZ ;  /* 0x000000360f137290 */ /* 0x008fe4000fffe0ff */
[----:B-1----:R-:W-:Y:S09]  /*6d00*/  UPRMT UR4, UR56, 0x654, UR17 ;  /* 0x0000065438047896 */ /* 0x002ff20008000011 */
[----:B------:R-:W-:Y:S01]  /*6d10*/  SYNCS.ARRIVE.TRANS64.RED.A1T0 RZ, [UR4], RZ ;  /* 0x000000ffffff79a7 */ /* 0x000fe20008100404 */
[----:B------:R-:W-:Y:S05]  /*6d20*/  BRA.U UP2, `(.L_x_119) ;  /* 0xfffffff102507547 */ /* 0x000fea000b83ffff */
[----:B------:R-:W-:Y:S01]  /*6d30*/  UIADD3 UR27, UPT, UPT, UR27, 0x248, URZ ;  /* 0x000002481b1b7890 */ /* 0x000fe2000fffe0ff */
[----:B------:R-:W-:-:S03]  /*6d40*/  SHF.L.U32 R2, R10, 0x1f, RZ ;  /* 0x0000001f0a027819 */ /* 0x000fc600000006ff */
[----:B------:R-:W-:-:S09]  /*6d50*/  ULEA UR4, UR29, UR27, 0x3 ;  /* 0x0000001b1d047291 */ /* 0x000fd2000f8e18ff */
[----:B------:R-:W1:Y:S02]  /*6d60*/  SYNCS.PHASECHK.TRANS64.TRYWAIT P0, [UR4], R2 ;  /* 0x00000002ff0075a7 */ /* 0x000e640008001104 */
[----:B-1----:R-:W-:Y:S05]  /*6d70*/  @!P0 BRA `(.L_x_120) ;  /* 0x0000003c00648947 */ /* 0x002fea0003800000 */
.L_x_253:
[----:B------:R-:W-:-:S04]  /*6d80*/  UIADD3 UR4, UPT, UPT, UR29, 0x1, URZ ;  /* 0x000000011d047890 */ /* 0x000fc8000fffe0ff */
[----:B------:R-:W-:-:S04]  /*6d90*/  UISETP.NE.AND UP0, UPT, UR4, 0x3, UPT ;  /* 0x000000030400788c */ /* 0x000fc8000bf05270 */
[----:B------:R-:W-:Y:S02]  /*6da0*/  USEL UR6, URZ, 0x1, UP0 ;  /* 0x00000001ff067887 */ /* 0x000fe40008000000 */
[----:B------:R-:W-:-:S04]  /*6db0*/  USEL UR4, UR4, URZ, UP0 ;  /* 0x000000ff04047287 */ /* 0x000fc80008000000 */
[----:B------:R-:W-:Y:S01]  /*6dc0*/  ULEA UR5, UR4, UR27, 0x3 ;  /* 0x0000001b04057291 */ /* 0x000fe2000f8e18ff */
[----:B------:R-:W-:-:S04]  /*6dd0*/  LOP3.LUT R10, R10, UR6, RZ, 0x3c, !PT ;  /* 0x000000060a0a7c12 */ /* 0x000fc8000f8e3cff */
[----:B-1----:R-:W-:-:S04]  /*6de0*/  SHF.L.U32 R2, R10, 0x1f, RZ ;  /* 0x0000001f0a027819 */ /* 0x002fc800000006ff */
[----:B------:R-:W1:Y:S02]  /*6df0*/  SYNCS.PHASECHK.TRANS64.TRYWAIT P0, [UR5], R2 ;  /* 0x00000002ff0075a7 */ /* 0x000e640008001105 */
[----:B-1----:R-:W-:Y:S05]  /*6e00*/  @!P0 BRA `(.L_x_121) ;  /* 0x0000003c00588947 */ /* 0x002fea0003800000 */
.L_x_255:
[----:B------:R-:W-:-:S04]  /*6e10*/  UIADD3 UR4, UPT, UPT, UR4, 0x1, URZ ;  /* 0x0000000104047890 */ /* 0x000fc8000fffe0ff */
[----:B------:R-:W-:-:S04]  /*6e20*/  UISETP.NE.AND UP0, UPT, UR4, 0x3, UPT ;  /* 0x000000030400788c */ /* 0x000fc8000bf05270 */
[----:B------:R-:W-:Y:S02]  /*6e30*/  USEL UR5, URZ, 0x1, UP0 ;  /* 0x00000001ff057887 */ /* 0x000fe40008000000 */
[----:B------:R-:W-:-:S04]  /*6e40*/  USEL UR4, UR4, URZ, UP0 ;  /* 0x000000ff04047287 */ /* 0x000fc80008000000 */
[----:B------:R-:W-:Y:S01]  /*6e50*/  ULEA UR4, UR4, UR27, 0x3 ;  /* 0x0000001b04047291 */ /* 0x000fe2000f8e18ff */
[----:B-1----:R-:W-:-:S04]  /*6e60*/  LOP3.LUT R2, R10, UR5, RZ, 0x3c, !PT ;  /* 0x000000050a027c12 */ /* 0x002fc8000f8e3cff */
[----:B------:R-:W-:Y:S01]  /*6e70*/  SHF.L.U32 R2, R2, 0x1f, RZ ;  /* 0x0000001f02027819 */ /* 0x000fe200000006ff */
[----:B------:R-:W-:-:S07]  /*6e80*/  IMAD.U32 R0, RZ, RZ, UR4 ;  /* 0x00000004ff007e24 */ /* 0x000fce000f8e00ff */
.L_x_122:
[----:B-1----:R1:W3:Y:S02]  /*6e90*/  SYNCS.PHASECHK.TRANS64.TRYWAIT P0, [R0+URZ], R2 ;  /* 0x00000002000075a7 */ /* 0x0022e400080011ff */
[----:B---3--:R-:W-:Y:S05]  /*6ea0*/  @!P0 NANOSLEEP.SYNCS 0x989680 ;  /* 0x009896800000895d */ /* 0x008fea0003900000 */
[----:B------:R-:W3:Y:S02]  /*6eb0*/  @!P0 SYNCS.PHASECHK.TRANS64 P0, [R0+URZ], R2 ;  /* 0x00000002000085a7 */ /* 0x000ee400080010ff */
[----:B--23--:R-:W-:Y:S05]  /*6ec0*/  @P0 EXIT ;  /* 0x000000000000094d */ /* 0x00cfea0003800000 */
[----:B------:R-:W-:Y:S05]  /*6ed0*/  BRA `(.L_x_122) ;  /* 0xfffffffc00ec7947 */ /* 0x000fea000383ffff */
.L_x_110:
[----:B------:R-:W-:-:S06]  /*6ee0*/  UISETP.GE.AND UP0, UPT, UR18, 0x4, UPT ;  /* 0x000000041200788c */ /* 0x000fcc000bf06270 */
[----:B------:R-:W-:-:S13]  /*6ef0*/  PLOP3.LUT P0, PT, PT, PT, UP0, 0x80, 0x8 ;  /* 0x000000000008781c */ /* 0x000fda0003f0f008 */
[----:B-1----:R-:W-:Y:S05]  /*6f00*/  @!P0 EXIT ;  /* 0x000000000000894d */ /* 0x002fea0003800000 */
[----:B------:R-:W1:Y:S08]  /*6f10*/  S2UR UR4, SR_CgaCtaId ;  /* 0x00000000000479c3 */ /* 0x000e700000008800 */
[----:B------:R-:W-:Y:S01]  /*6f20*/  BAR.SYNC.DEFER_BLOCKING 0x6, 0xa0 ;  /* 0x0182800000007b1d */ /* 0x000fe20000010000 */
[----:B------:R-:W-:Y:S01]  /*6f30*/  IMAD.SHL.U32 R44, R53, 0x10, RZ ;  /* 0x00000010352c7824 */ /* 0x000fe200078e00ff */
[----:B------:R-:W-:Y:S01]  /*6f40*/  CS2R R50, SRZ ;  /* 0x0000000000327805 */ /* 0x000fe2000001ff00 */
[----:B------:R-:W-:-:S02]  /*6f50*/  IMAD.SHL.U32 R0, R46, 0x200, RZ ;  /* 0x000002002e007824 */ /* 0x000fc400078e00ff */
[C---:B------:R-:W-:Y:S01]  /*6f60*/  IMAD.SHL.U32 R4, R53.reuse, 0x2, RZ ;  /* 0x0000000235047824 */ /* 0x040fe200078e00ff */
[----:B------:R-:W-:Y:S02]  /*6f70*/  UMOV UR45, 0x400 ;  /* 0x00000400002d7882 */ /* 0x000fe40000000000 */
[----:B------:R-:W2:Y:S01]  /*6f80*/  LDC.64 R42, c[0x0][0x9b0] ;  /* 0x00026c00ff2a7b82 */ /* 0x000ea20000000a00 */
[C---:B------:R-:W-:Y:S01]  /*6f90*/  LOP3.LUT R52, R44.reuse, 0x5b0, RZ, 0xc0, !PT ;  /* 0x000005b02c347812 */ /* 0x040fe200078ec0ff */
[----:B------:R-:W-:Y:S01]  /*6fa0*/  IMAD.U32 R23, R53, 0x10000, RZ ;  /* 0x0001000035177824 */ /* 0x000fe200078e00ff */
[----:B------:R-:W-:Y:S01]  /*6fb0*/  LOP3.LUT R5, R44, 0x40, RZ, 0xc0, !PT ;  /* 0x000000402c057812 */ /* 0x000fe200078ec0ff */
[----:B------:R-:W-:Y:S01]  /*6fc0*/  IMAD.MOV.U32 R22, RZ, RZ, RZ ;  /* 0x000000ffff167224 */ /* 0x000fe200078e00ff */
[----:B------:R-:W-:Y:S01]  /*6fd0*/  LOP3.LUT R52, R52, 0x200, R0, 0xf8, !PT ;  /* 0x0000020034347812 */ /* 0x000fe200078ef800 */
[----:B------:R-:W-:Y:S01]  /*6fe0*/  IMAD.SHL.U32 R0, R46, 0x200000, RZ ;  /* 0x002000002e007824 */ /* 0x000fe200078e00ff */
[----:B------:R-:W-:Y:S01]  /*6ff0*/  LOP3.LUT P0, RZ, R44, 0x40, RZ, 0xc0, !PT ;  /* 0x000000402cff7812 */ /* 0x000fe2000780c0ff */
[----:B------:R-:W3:Y:S01]  /*7000*/  LDC.64 R40, c[0x0][0x9a8] ;  /* 0x00026a00ff287b82 */ /* 0x000ee20000000a00 */
[----:B------:R-:W-:Y:S01]  /*7010*/  LOP3.LUT R4, R5, 0x8, R4, 0xf8, !PT ;  /* 0x0000000805047812 */ /* 0x000fe200078ef804 */
[----:B------:R-:W4:Y:S01]  /*7020*/  LDCU UR59, c[0x0][0x370] ;  /* 0x00006e00ff3b77ac */ /* 0x000f220008000800 */
[----:B------:R-:W-:-:S02]  /*7030*/  LOP3.LUT R0, R0, 0x200000, RZ, 0xc0, !PT ;  /* 0x0020000000007812 */ /* 0x000fc400078ec0ff */
[----:B------:R-:W-:Y:S01]  /*7040*/  LOP3.LUT R52, R52, R4, RZ, 0xfc, !PT ;  /* 0x0000000434347212 */ /* 0x000fe200078efcff */
[----:B------:R-:W2:Y:S01]  /*7050*/  LDCU UR42, c[0x0][0xc0c] ;  /* 0x00018180ff2a77ac */ /* 0x000ea20008000800 */
[----:B------:R-:W-:Y:S02]  /*7060*/  LOP3.LUT R23, R0, 0x400000, R23, 0xf8, !PT ;  /* 0x0040000000177812 */ /* 0x000fe400078ef817 */
[----:B------:R-:W-:Y:S01]  /*7070*/  P2R R0, PR, RZ, 0x1 ;  /* 0x00000001ff007803 */ /* 0x000fe20000000000 */
[----:B-1----:R-:W-:Y:S01]  /*7080*/  ULEA UR45, UR4, UR45, 0x18 ;  /* 0x0000002d042d7291 */ /* 0x002fe2000f8ec0ff */
[----:B------:R-:W-:Y:S01]  /*7090*/  LOP3.LUT R53, R53, 0x60, RZ, 0xc0, !PT ;  /* 0x0000006035357812 */ /* 0x000fe200078ec0ff */
[----:B------:R-:W1:Y:S02]  /*70a0*/  LDCU UR38, c[0x0][0xc30] ;  /* 0x00018600ff2677ac */ /* 0x000e640008000800 */
[----:B------:R-:W-:Y:S01]  /*70b0*/  UIADD3 UR4, UPT, UPT, UR45, 0x300, URZ ;  /* 0x000003002d047890 */ /* 0x000fe2000fffe0ff */
[----:B------:R-:W1:Y:S04]  /*70c0*/  LDCU.64 UR56, c[0x0][0x988] ;  /* 0x00013100ff3877ac */ /* 0x000e680008000a00 */
[----:B------:R-:W4:Y:S01]  /*70d0*/  LDS R2, [UR45+0x2c0] ;  /* 0x0002c02dff027984 */ /* 0x000f220008000800 */
[----:B------:R-:W-:Y:S01]  /*70e0*/  IMAD.U32 R0, RZ, RZ, UR4 ;  /* 0x00000004ff007e24 */ /* 0x000fe2000f8e00ff */
[----:B------:R-:W1:Y:S01]  /*70f0*/  LDCU.64 UR40, c[0x0][0xc28] ;  /* 0x00018500ff2877ac */ /* 0x000e620008000a00 */
[----:B------:R-:W1:Y:S01]  /*7100*/  LDCU.64 UR62, c[0x0][0x990] ;  /* 0x00013200ff3e77ac */ /* 0x000e620008000a00 */
[----:B------:R-:W1:Y:S01]  /*7110*/  LDCU.128 UR52, c[0x0][0xc10] ;  /* 0x00018200ff3477ac */ /* 0x000e620008000c00 */
[----:B------:R-:W1:Y:S01]  /*7120*/  LDCU UR58, c[0x0][0x374] ;  /* 0x00006e80ff3a77ac */ /* 0x000e620008000800 */
[----:B------:R-:W-:Y:S01]  /*7130*/  UMOV UR51, 0x1 ;  /* 0x0000000100337882 */ /* 0x000fe20000000000 */
[----:B------:R-:W-:Y:S01]  /*7140*/  UMOV UR48, URZ ;  /* 0x000000ff00307c82 */ /* 0x000fe20008000000 */
[----:B------:R-:W-:Y:S01]  /*7150*/  UMOV UR50, URZ ;  /* 0x000000ff00327c82 */ /* 0x000fe20008000000 */
[----:B------:R-:W-:Y:S01]  /*7160*/  UMOV UR49, URZ ;  /* 0x000000ff00317c82 */ /* 0x000fe20008000000 */
[C---:B----4-:R-:W-:Y:S01]  /*7170*/  VIADD R3, R2.reuse, 0x20 ;  /* 0x0000002002037836 */ /* 0x050fe20000000000 */
[----:B------:R-:W-:-:S04]  /*7180*/  LOP3.LUT R2, R2, 0xffff, RZ, 0xc0, !PT ;  /* 0x0000ffff02027812 */ /* 0x000fc800078ec0ff */
[----:B------:R-:W-:-:S05]  /*7190*/  LOP3.LUT R3, R3, 0xffff, RZ, 0xc0, !PT ;  /* 0x0000ffff03037812 */ /* 0x000fca00078ec0ff */
[----:B-123--:R4:W-:Y:S02]  /*71a0*/  STL.64 [R1], R2 ;  /* 0x0000000201007387 */ /* 0x00e9e40000100a00 */
.L_x_153:
[----:B----4-:R-:W-:Y:S04]  /*71b0*/  SHF.L.U32 R2, R50, 0x1f, RZ ;  /* 0x0000001f32027819 */ /* 0x010fe800000006ff */
[----:B------:R-:W1:Y:S02]  /*71c0*/  SYNCS.PHASECHK.TRANS64.TRYWAIT P0, [UR45+0x270], R2 ;  /* 0x00027002ff0075a7 */ /* 0x000e64000800112d */
[----:B-1----:R-:W-:Y:S05]  /*71d0*/  @!P0 BRA `(.L_x_123) ;  /* 0x00000038007c8947 */ /* 0x002fea0003800000 */
.L_x_257:
[----:B-1----:R-:W-:Y:S01]  /*71e0*/  LEA R2, R22, UR43, 0x2 ;  /* 0x0000002b16027c11 */ /* 0x002fe2000f8e10ff */
[----:B------:R-:W1:Y:S01]  /*71f0*/  LDS.128 R4, [UR45+0x2b0] ;  /* 0x0002b02dff047984 */ /* 0x000e620008000c00 */
[----:B------:R-:W-:Y:S02]  /*7200*/  UIADD3 UR4, UPT, UPT, UR45, 0x278, URZ ;  /* 0x000002782d047890 */ /* 0x000fe4000fffe0ff */
[----:B------:R-:W-:Y:S01]  /*7210*/  UISETP.GE.AND UP0, UPT, UR39, 0x1, UPT ;  /* 0x000000012700788c */ /* 0x000fe2000bf06270 */
[----:B------:R-:W-:Y:S01]  /*7220*/  @!PT LDS RZ, [RZ] ;  /* 0x00000000fffff984 */ /* 0x000fe20000000800 */
[----:B------:R-:W-:Y:S01]  /*7230*/  @!PT LDS RZ, [RZ] ;  /* 0x00000000fffff984 */ /* 0x000fe20000000800 */
[----:B------:R-:W-:Y:S01]  /*7240*/  @!PT LDS RZ, [RZ] ;  /* 0x00000000fffff984 */ /* 0x000fe20000000800 */
[----:B------:R-:W-:Y:S01]  /*7250*/  @!PT LDS RZ, [RZ] ;  /* 0x00000000fffff984 */ /* 0x000fe20000000800 */
[----:B------:R2:W-:Y:S06]  /*7260*/  MEMBAR.ALL.CTA ;  /* 0x0000000000007992 */ /* 0x0005ec0000008000 */
[----:B--2---:R-:W2:Y:S01]  /*7270*/  FENCE.VIEW.ASYNC.S ;  /* 0x00000000000073c6 */ /* 0x004ea20000000000 */
[----:B------:R-:W-:Y:S09]  /*7280*/  UPRMT UR4, URZ, 0x654, UR4 ;  /* 0x00000654ff047896 */ /* 0x000ff20008000004 */
[----:B--2---:R-:W-:Y:S01]  /*7290*/  SYNCS.ARRIVE.TRANS64.RED.A1T0 RZ, [UR4], RZ ;  /* 0x000000ffffff79a7 */ /* 0x004fe20008100404 */
[----:B------:R-:W5:Y:S01]  /*72a0*/  LDL R2, [R2] ;  /* 0x0000000002027983 */ /* 0x000f620000100800 */
[----:B-1----:R-:W-:Y:S11]  /*72b0*/  LOP3.LUT P0, RZ, R6, 0x1, RZ, 0xc0, !PT ;  /* 0x0000000106ff7812 */ /* 0x002ff6000780c0ff */
[----:B------:R-:W-:Y:S02]  /*72c0*/  @!UPT UIADD3 URZ, UPT, UPT, URZ, URZ, URZ ;  /* 0x000000fffffff290 */ /* 0x000fe4000fffe0ff */
[----:B------:R-:W-:Y:S01]  /*72d0*/  VOTEU.ANY UP1, P0 ;  /* 0x0000000000ff7886 */ /* 0x000fe20000020100 */
[----:B------:R-:W-:Y:S01]  /*72e0*/  PLOP3.LUT P0, PT, PT, PT, UP1, 0x80, 0x8 ;  /* 0x000000000008781c */ /* 0x000fe20003f0f018 */
[----:B------:R-:W-:Y:S11]  /*72f0*/  UP2UR UR60, UPR, URZ, 0x2 ;  /* 0x00000002ff3c7883 */ /* 0x000ff60008000000 */
[----:B------:R-:W-:Y:S01]  /*7300*/  @!UPT UIADD3 URZ, UPT, UPT, URZ, URZ, URZ ;  /* 0x000000fffffff290 */ /* 0x000fe2000fffe0ff */
[----:B------:R-:W-:Y:S02]  /*7310*/  @P0 MOV R3, R4 ;  /* 0x0000000400030202 */ /* 0x000fe40000000f00 */
[----:B------:R-:W-:Y:S02]  /*7320*/  @P0 LOP3.LUT R0, R5, 0xffff, RZ, 0xc0, !PT ;  /* 0x0000ffff05000812 */ /* 0x000fe400078ec0ff */
[----:B------:R-:W-:Y:S02]  /*7330*/  @P0 R2UR UR5, R3 ;  /* 0x00000000030502ca */ /* 0x000fe400000e0000 */
[----:B------:R-:W-:Y:S11]  /*7340*/  @P0 R2UR UR4, R0 ;  /* 0x00000000000402ca */ /* 0x000ff600000e0000 */
[----:B------:R-:W-:Y:S02]  /*7350*/  @UP1 UMOV UR37, UR5 ;  /* 0x0000000500251c82 */ /* 0x000fe40008000000 */
[----:B------:R-:W-:Y:S01]  /*7360*/  @UP1 UMOV UR36, UR4 ;  /* 0x0000000400241c82 */ /* 0x000fe20008000000 */
[----:B------:R-:W-:Y:S05]  /*7370*/  BRA.U !UP0, `(.L_x_124) ;  /* 0x0000000108cc7547 */ /* 0x000fea000b800000 */
[----:B------:R-:W1:Y:S01]  /*7380*/  LDCU UR9, c[0x0][0xc20] ;  /* 0x00018400ff0977ac */ /* 0x000e620008000800 */
[----:B------:R-:W-:Y:S02]  /*7390*/  UIMAD.WIDE.U32 UR4, UR58, UR55, URZ ;  /* 0x000000373a0472a5 */ /* 0x000fe4000f8e00ff */
[----:B------:R-:W-:Y:S02]  /*73a0*/  UIMAD.WIDE.U32 UR6, UR59, UR52, URZ ;  /* 0x000000343b0672a5 */ /* 0x000fe4000f8e00ff */
[----:B------:R-:W-:Y:S02]  /*73b0*/  UIMAD.WIDE.U32 UR10, UR36, UR55, URZ ;  /* 0x00000037240a72a5 */ /* 0x000fe4000f8e00ff */
[----:B------:R-:W-:Y:S02]  /*73c0*/  UISETP.NE.AND UP0, UPT, UR54, 0x1, UPT ;  /* 0x000000013600788c */ /* 0x000fe4000bf05270 */
[----:B------:R-:W-:Y:S02]  /*73d0*/  UISETP.NE.AND UP1, UPT, UR42, 0x1, UPT ;  /* 0x000000012a00788c */ /* 0x000fe4000bf25270 */
[----:B------:R-:W-:Y:S02]  /*73e0*/  UISETP.NE.AND UP2, UPT, UR39, 0x1, UPT ;  /* 0x000000012700788c */ /* 0x000fe4000bf45270 */
[----:B------:R-:W-:Y:S01]  /*73f0*/  UIMAD.WIDE.U32 UR12, UR37, UR52, URZ ;  /* 0x00000034250c72a5 */ /* 0x000fe2000f8e00ff */
[----:B------:R-:W-:Y:S01]  /*7400*/  UMOV UR4, UR5 ;  /* 0x0000000500047c82 */ /* 0x000fe20008000000 */
[----:B------:R-:W-:Y:S01]  /*7410*/  UMOV UR6, UR11 ;  /* 0x0000000b00067c82 */ /* 0x000fe20008000000 */
[----:B-1----:R-:W-:Y:S03]  /*7420*/  USHF.R.U32.HI UR8, URZ, UR9, UR4 ;  /* 0x00000009ff087299 */ /* 0x002fe60008011604 */
[----:B------:R-:W-:Y:S02]  /*7430*/  UMOV UR4, UR7 ;  /* 0x0000000700047c82 */ /* 0x000fe40008000000 */
[----:B------:R-:W-:Y:S02]  /*7440*/  USHF.R.U32.HI UR5, URZ, UR53, UR4 ;  /* 0x00000035ff057299 */ /* 0x000fe40008011604 */
[----:B------:R-:W-:Y:S02]  /*7450*/  USEL UR4, UR58, UR8, !UP0 ;  /* 0x000000083a047287 */ /* 0x000fe4000c000000 */
[----:B------:R-:W-:Y:S02]  /*7460*/  USHF.R.U32.HI UR8, URZ, UR9, UR6 ;  /* 0x00000009ff087299 */ /* 0x000fe40008011606 */
[----:B------:R-:W-:Y:S02]  /*7470*/  UIMAD.WIDE.U32 UR6, UR4, UR40, URZ ;  /* 0x00000028040672a5 */ /* 0x000fe4000f8e00ff */
[----:B------:R-:W-:Y:S02]  /*7480*/  USEL UR9, UR59, UR5, !UP1 ;  /* 0x000000053b097287 */ /* 0x000fe4000c800000 */
[----:B------:R-:W-:Y:S02]  /*7490*/  USEL UR8, UR36, UR8, !UP0 ;  /* 0x0000000824087287 */ /* 0x000fe4000c000000 */
[----:B------:R-:W-:Y:S01]  /*74a0*/  UIMAD.WIDE.U32 UR10, UR9, UR40, URZ ;  /* 0x00000028090a72a5 */ /* 0x000fe2000f8e00ff */
[----:B------:R-:W-:Y:S01]  /*74b0*/  UMOV UR6, UR7 ;  /* 0x0000000700067c82 */ /* 0x000fe20008000000 */
[----:B------:R-:W-:Y:S01]  /*74c0*/  UMOV UR5, UR13 ;  /* 0x0000000d00057c82 */ /* 0x000fe20008000000 */
[----:B------:R-:W-:Y:S02]  /*74d0*/  @UP2 USHF.R.U32.HI UR4, URZ, UR41, UR6 ;  /* 0x00000029ff042299 */ /* 0x000fe40008011606 */
[----:B------:R-:W-:Y:S02]  /*74e0*/  USHF.R.U32.HI UR5, URZ, UR53, UR5 ;  /* 0x00000035ff057299 */ /* 0x000fe40008011605 */
[----:B------:R-:W-:Y:S02]  /*74f0*/  UIMAD UR4, UR39, UR4, URZ ;  /* 0x00000004270472a4 */ /* 0x000fe4000f8e02ff */
[----:B------:R-:W-:Y:S02]  /*7500*/  USEL UR5, UR37, UR5, !UP1 ;  /* 0x0000000525057287 */ /* 0x000fe4000c800000 */
[----:B------:R-:W-:Y:S01]  /*7510*/  UISETP.GE.AND UP0, UPT, UR8, UR4, UPT ;  /* 0x000000040800728c */ /* 0x000fe2000bf06270 */
[----:B------:R-:W-:Y:S01]  /*7520*/  UMOV UR6, UR11 ;  /* 0x0000000b00067c82 */ /* 0x000fe20008000000 */
[----:B------:R-:W-:Y:S02]  /*7530*/  UIMAD.WIDE.U32 UR10, UR8, UR40, URZ ;  /* 0x00000028080a72a5 */ /* 0x000fe4000f8e00ff */
[----:B------:R-:W-:Y:S04]  /*7540*/  @UP2 USHF.R.U32.HI UR9, URZ, UR41, UR6 ;  /* 0x00000029ff092299 */ /* 0x000fe80008011606 */
[----:B------:R-:W-:Y:S01]  /*7550*/  UIMAD UR6, UR39, UR9, URZ ;  /* 0x00000009270672a4 */ /* 0x000fe2000f8e02ff */
[----:B------:R-:W-:Y:S03]  /*7560*/  UMOV UR4, UR11 ;  /* 0x0000000b00047c82 */ /* 0x000fe60008000000 */
[----:B------:R-:W-:Y:S02]  /*7570*/  UISETP.GE.OR UP0, UPT, UR5, UR6, UP0 ;  /* 0x000000060500728c */ /* 0x000fe40008706670 */
[----:B------:R-:W-:Y:S02]  /*7580*/  USHF.R.U32.HI UR4, URZ, UR41, UR4 ;  /* 0x00000029ff047299 */ /* 0x000fe40008011604 */
[----:B------:R-:W-:Y:S02]  /*7590*/  UIMAD.WIDE.U32 UR6, UR5, UR40, URZ ;  /* 0x00000028050672a5 */ /* 0x000fe4000f8e00ff */
[----:B------:R-:W-:Y:S02]  /*75a0*/  USEL UR11, UR8, UR4, !UP2 ;  /* 0x00000004080b7287 */ /* 0x000fe4000d000000 */
[----:B------:R-:W-:Y:S02]  /*75b0*/  UIADD3 UR6, UPT, UPT, -UR5, URZ, URZ ;  /* 0x000000ff05067290 */ /* 0x000fe4000fffe1ff */
[----:B------:R-:W-:Y:S02]  /*75c0*/  UIADD3 UR10, UPT, UPT, -UR11, URZ, URZ ;  /* 0x000000ff0b0a7290 */ /* 0x000fe4000fffe1ff */
[----:B------:R-:W-:Y:S02]  /*75d0*/  UIMAD UR6, UR42, UR6, UR37 ;  /* 0x000000062a0672a4 */ /* 0x000fe4000f8e0225 */
[----:B------:R-:W-:Y:S01]  /*75e0*/  UIMAD UR10, UR39, UR10, UR8 ;  /* 0x0000000a270a72a4 */ /* 0x000fe2000f8e0208 */
[----:B------:R-:W-:Y:S01]  /*75f0*/  @!UP0 UMOV UR4, UR7 ;  /* 0x0000000700048c82 */ /* 0x000fe20008000000 */
[----:B------:R-:W-:Y:S02]  /*7600*/  UIADD3 UR7, UPT, UPT, -UR8, URZ, URZ ;  /* 0x000000ff08077290 */ /* 0x000fe4000fffe1ff */
[----:B------:R-:W-:Y:S04]  /*7610*/  @!UP0 USHF.R.U32.HI UR4, URZ, UR41, UR4 ;  /* 0x00000029ff048299 */ /* 0x000fe80008011604 */
[----:B------:R-:W-:Y:S04]  /*7620*/  @!UP0 USEL UR4, UR5, UR4, !UP2 ;  /* 0x0000000405048287 */ /* 0x000fe8000d000000 */
[----:B------:R-:W-:Y:S02]  /*7630*/  @!UP0 UIMAD UR9, UR9, UR10, UR4 ;  /* 0x0000000a090982a4 */ /* 0x000fe4000f8e0204 */
[----:B------:R-:W-:Y:S02]  /*7640*/  @!UP0 UIADD3 UR10, UPT, UPT, UR11, -UR4, URZ ;  /* 0x800000040b0a8290 */ /* 0x000fe4000fffe0ff */
[----:B------:R-:W-:Y:S02]  /*7650*/  UIMAD UR4, UR54, UR7, UR36 ;  /* 0x00000007360472a4 */ /* 0x000fe4000f8e0224 */
[----:B------:R-:W-:Y:S03]  /*7660*/  @!UP0 UIMAD UR8, UR10, UR39, UR5 ;  /* 0x000000270a0882a4 */ /* 0x000fe6000f8e0205 */
[----:B------:R-:W-:Y:S02]  /*7670*/  @!UP0 UMOV UR5, UR9 ;  /* 0x0000000900058c82 */ /* 0x000fe40008000000 */
[----:B------:R-:W-:Y:S02]  /*7680*/  UIMAD UR37, UR5, UR42, UR6 ;  /* 0x0000002a052572a4 */ /* 0x000fe4000f8e0206 */
[----:B------:R-:W-:Y:S11]  /*7690*/  UIMAD UR36, UR8, UR54, UR4 ;  /* 0x00000036082472a4 */ /* 0x000ff6000f8e0204 */
[----:B------:R-:W-:Y:S01]  /*76a0*/  @!UPT UIADD3 URZ, UPT, UPT, URZ, URZ, URZ ;  /* 0x000000fffffff290 */ /* 0x000fe2000fffe0ff */
.L_x_124:
[----:B------:R-:W-:Y:S01]  /*76b0*/  UISETP.NE.AND UP0, UPT, UR38, 0x1, UPT ;  /* 0x000000012600788c */ /* 0x000fe2000bf05270 */
[----:B------:R-:W-:Y:S01]  /*76c0*/  @P0 SHF.R.U32.HI R4, RZ, 0x10, R5 ;  /* 0x00000010ff040819 */ /* 0x000fe20000011605 */
[----:B------:R-:W-:Y:S02]  /*76d0*/  UIADD3 UR11, UPT, UPT, UR45, 0x300, URZ ;  /* 0x000003002d0b7890 */ /* 0x000fe4000fffe0ff */
[----:B------:R-:W-:Y:S01]  /*76e0*/  USHF.L.U32 UR47, UR19, 0x6, URZ ;  /* 0x00000006132f7899 */ /* 0x000fe200080006ff */
[----:B------:R-:W-:Y:S06]  /*76f0*/  @P0 R2UR UR61, R4 ;  /* 0x00000000043d02ca */ /* 0x000fec00000e0000 */
[----:B------:R-:W1:Y:S01]  /*7700*/  @!UP0 LDCU.128 UR12, c[0x0][0xc10] ;  /* 0x00018200ff0c87ac */ /* 0x000e620008000c00 */
[----:B------:R-:W2:Y:S01]  /*7710*/  @!UP0 LDCU UR5, c[0x0][0xc0c] ;  /* 0x00018180ff0587ac */ /* 0x000ea20008000800 */
[----:B------:R-:W3:Y:S01]  /*7720*/  @!UP0 LDCU UR10, c[0x0][0xc20] ;  /* 0x00018400ff0a87ac */ /* 0x000ee20008000800 */
[----:B-1----:R-:W-:Y:S02]  /*7730*/  UIMAD.WIDE.U32 UR8, UR37, UR12, URZ ;  /* 0x0000000c250872a5 */ /* 0x002fe4000f8e00ff */
[----:B------:R-:W-:Y:S02]  /*7740*/  UIMAD.WIDE.U32 UR6, UR36, UR15, URZ ;  /* 0x0000000f240672a5 */ /* 0x000fe4000f8e00ff */
[----:B------:R-:W-:Y:S03]  /*7750*/  @!UP0 UISETP.NE.AND UP1, UPT, UR14, 0x1, UPT ;  /* 0x000000010e00888c */ /* 0x000fe6000bf25270 */
[----:B------:R-:W-:Y:S01]  /*7760*/  @!UP0 UMOV UR4, UR9 ;  /* 0x0000000900048c82 */ /* 0x000fe20008000000 */
[----:B--2---:R-:W-:Y:S02]  /*7770*/  @!UP0 UISETP.NE.AND UP2, UPT, UR5, 0x1, UPT ;  /* 0x000000010500888c */ /* 0x004fe4000bf45270 */
[----:B------:R-:W-:Y:S01]  /*7780*/  @!UP0 USHF.R.U32.HI UR4, URZ, UR13, UR4 ;  /* 0x0000000dff048299 */ /* 0x000fe20008011604 */
[----:B------:R-:W-:Y:S02]  /*7790*/  @!UP0 UMOV UR6, UR7 ;  /* 0x0000000700068c82 */ /* 0x000fe40008000000 */
[----:B---3--:R-:W-:Y:S02]  /*77a0*/  @!UP0 USHF.R.U32.HI UR6, URZ, UR10, UR6 ;  /* 0x0000000aff068299 */ /* 0x008fe40008011606 */
[----:B------:R-:W-:Y:S02]  /*77b0*/  @!UP0 USEL UR7, UR37, UR4, !UP2 ;  /* 0x0000000425078287 */ /* 0x000fe4000d000000 */
[----:B------:R-:W-:Y:S04]  /*77c0*/  @!UP0 USEL UR6, UR36, UR6, !UP1 ;  /* 0x0000000624068287 */ /* 0x000fe8000c800000 */
[----:B------:R-:W-:Y:S02]  /*77d0*/  @!UP0 UIADD3 UR4, UPT, UPT, -UR7, UR6, URZ ;  /* 0x0000000607048290 */ /* 0x000fe4000fffe1ff */
[----:B------:R-:W-:Y:S02]  /*77e0*/  @!UP0 UIADD3 UR6, UPT, UPT, UR7, -UR6, URZ ;  /* 0x8000000607068290 */ /* 0x000fe4000fffe0ff */
[----:B------:R-:W-:Y:S02]  /*77f0*/  @!UP0 UIMAD UR37, UR4, UR5, UR37 ;  /* 0x00000005042582a4 */ /* 0x000fe4000f8e0225 */
[----:B------:R-:W-:Y:S02]  /*7800*/  @!UP0 UIMAD UR36, UR6, UR14, UR36 ;  /* 0x0000000e062482a4 */ /* 0x000fe4000f8e0224 */
[----:B------:R-:W-:Y:S09]  /*7810*/  ULOP3.LUT UP0, URZ, UR11, 0x90, URZ, 0xc0, !UPT ;  /* 0x000000900bff7892 */ /* 0x000ff2000f80c0ff */
[----:B------:R-:W-:Y:S05]  /*7820*/  BRA.U !UP0, `(.L_x_125) ;  /* 0x00000001087c7547 */ /* 0x000fea000b800000 */
[----:B------:R-:W1:Y:S01]  /*7830*/  LDCU.64 UR8, c[0x4][0x80] ;  /* 0x01001000ff0877ac */ /* 0x000e620008000a00 */
[----:B------:R-:W-:Y:S01]  /*7840*/  MOV R16, 0x0 ;  /* 0x0000000000107802 */ /* 0x000fe20000000f00 */
[----:B------:R-:W-:Y:S02]  /*7850*/  HFMA2 R12, -RZ, RZ, 0, 5.9604644775390625e-08 ;  /* 0x00000001ff0c7431 */ /* 0x000fe400000001ff */
[----:B------:R-:W-:Y:S01]  /*7860*/  IMAD.MOV.U32 R8, RZ, RZ, 0x70 ;  /* 0x00000070ff087424 */ /* 0x000fe200078e00ff */
[----:B------:R2:W3:Y:S01]  /*7870*/  LDC.64 R14, c[0x4][R16] ;  /* 0x01000000100e7b82 */ /* 0x0004e20000000a00 */
[----:B------:R-:W4:Y:S01]  /*7880*/  LDCU.64 UR6, c[0x4][0x88] ;  /* 0x01001100ff0677ac */ /* 0x000f220008000a00 */
[----:B------:R-:W-:Y:S01]  /*7890*/  IMAD.MOV.U32 R13, RZ, RZ, RZ ;  /* 0x000000ffff0d7224 */ /* 0x000fe200078e00ff */
[----:B------:R-:W2:Y:S01]  /*78a0*/  LDCU.64 UR4, c[0x4][0x8] ;  /* 0x01000100ff0477ac */ /* 0x000ea20008000a00 */
[----:B-1----:R-:W-:Y:S01]  /*78b0*/  MOV R5, UR9 ;  /* 0x0000000900057c02 */ /* 0x002fe20008000f00 */
[----:B------:R-:W-:Y:S01]  /*78c0*/  IMAD.U32 R4, RZ, RZ, UR8 ;  /* 0x00000008ff047e24 */ /* 0x000fe2000f8e00ff */
[----:B----4-:R-:W-:Y:S01]  /*78d0*/  MOV R7, UR7 ;  /* 0x0000000700077c02 */ /* 0x010fe20008000f00 */
[----:B------:R-:W-:Y:S01]  /*78e0*/  IMAD.U32 R6, RZ, RZ, UR6 ;  /* 0x00000006ff067e24 */ /* 0x000fe2000f8e00ff */
[----:B--2---:R-:W-:Y:S01]  /*78f0*/  MOV R11, UR5 ;  /* 0x00000005000b7c02 */ /* 0x004fe20008000f00 */
[----:B------:R-:W-:Y:S02]  /*7900*/  IMAD.U32 R10, RZ, RZ, UR4 ;  /* 0x00000004ff0a7e24 */ /* 0x000fe4000f8e00ff */
[----:B------:R-:W-:Y:S07]  /*7910*/  LEPC R20, `(.L_x_126) ;  /* 0x000000001014794e */ /* 0x000fee0000000000 */
[----:B---3-5:R-:W-:Y:S05]  /*7920*/  CALL.ABS.NOINC R14 ;  /* 0x000000000e007343 */ /* 0x028fea0003c00000 */
.L_x_126:
[----:B------:R-:W1:Y:S01]  /*7930*/  LDCU.64 UR8, c[0x4][0x80] ;  /* 0x01001000ff0877ac */ /* 0x000e620008000a00 */
[----:B------:R-:W2:Y:S01]  /*7940*/  LDC.64 R16, c[0x4][R16] ;  /* 0x0100000010107b82 */ /* 0x000ea20000000a00 */
[----:B------:R-:W-:Y:S02]  /*7950*/  HFMA2 R12, -RZ, RZ, 0, 5.9604644775390625e-08 ;  /* 0x00000001ff0c7431 */ /* 0x000fe400000001ff */
[----:B------:R-:W-:Y:S02]  /*7960*/  IMAD.MOV.U32 R8, RZ, RZ, 0x70 ;  /* 0x00000070ff087424 */ /* 0x000fe400078e00ff */
[----:B------:R-:W-:Y:S01]  /*7970*/  IMAD.MOV.U32 R13, RZ, RZ, RZ ;  /* 0x000000ffff0d7224 */ /* 0x000fe200078e00ff */
[----:B------:R-:W3:Y:S01]  /*7980*/  LDCU.64 UR6, c[0x4][0x88] ;  /* 0x01001100ff0677ac */ /* 0x000ee20008000a00 */
[----:B------:R-:W4:Y:S01]  /*7990*/  LDCU.64 UR4, c[0x4][0x8] ;  /* 0x01000100ff0477ac */ /* 0x000f220008000a00 */
[----:B-1----:R-:W-:Y:S02]  /*79a0*/  MOV R4, UR8 ;  /* 0x0000000800047c02 */ /* 0x002fe40008000f00 */
[----:B------:R-:W-:Y:S02]  /*79b0*/  MOV R5, UR9 ;  /* 0x0000000900057c02 */ /* 0x000fe40008000f00 */
[----:B---3--:R-:W-:Y:S01]  /*79c0*/  MOV R7, UR7 ;  /* 0x0000000700077c02 */ /* 0x008fe20008000f00 */
[----:B------:R-:W-:Y:S01]  /*79d0*/  IMAD.U32 R6, RZ, RZ, UR6 ;  /* 0x00000006ff067e24 */ /* 0x000fe2000f8e00ff */
[----:B----4-:R-:W-:Y:S01]  /*79e0*/  MOV R11, UR5 ;  /* 0x00000005000b7c02 */ /* 0x010fe20008000f00 */
[----:B------:R-:W-:Y:S02]  /*79f0*/  IMAD.U32 R10, RZ, RZ, UR4 ;  /* 0x00000004ff0a7e24 */ /* 0x000fe4000f8e00ff */
[----:B------:R-:W-:Y:S07]  /*7a00*/  LEPC R20, `(.L_x_125) ;  /* 0x000000001014794e */ /* 0x000fee0000000000 */
[----:B--2---:R-:W-:Y:S05]  /*7a10*/  CALL.ABS.NOINC R16 ;  /* 0x0000000010007343 */ /* 0x004fea0003c00000 */
.L_x_125:
[----:B------:R-:W-:Y:S01]  /*7a20*/  R2UR UR4, R49 ;  /* 0x00000000310472ca */ /* 0x000fe200000e0000 */
[----:B------:R-:W-:Y:S01]  /*7a30*/  UISETP.NE.U32.AND UP0, UPT, UR62, URZ, UPT ;  /* 0x000000ff3e00728c */ /* 0x000fe2000bf05070 */
[----:B------:R-:W-:Y:S02]  /*7a40*/  ISETP.NE.U32.AND P4, PT, R42, RZ, PT ;  /* 0x000000ff2a00720c */ /* 0x000fe40003f85070 */
[----:B------:R-:W-:Y:S01]  /*7a50*/  ISETP.NE.U32.AND P2, PT, RZ, UR56, PT ;  /* 0x00000038ff007c0c */ /* 0x000fe2000bf45070 */
[----:B------:R-:W-:Y:S01]  /*7a60*/  UISETP.NE.AND.EX UP1, UPT, UR63, URZ, UPT, UP0 ;  /* 0x000000ff3f00728c */ /* 0x000fe2000bf25300 */
[----:B------:R-:W-:Y:S01]  /*7a70*/  ISETP.NE.AND.EX P4, PT, R43, RZ, PT, P4 ;  /* 0x000000ff2b00720c */ /* 0x000fe20003f85340 */
[----:B------:R-:W-:Y:S01]  /*7a80*/  UPLOP3.LUT UP0, UPT, UPT, UPT, UPT, 0x40, 0x4 ;  /* 0x000000000004789c */ /* 0x000fe20003f0e870 */
[----:B------:R-:W-:Y:S05]  /*7a90*/  ISETP.NE.AND.EX P2, PT, RZ, UR57, PT, P2 ;  /* 0x00000039ff007c0c */ /* 0x000fea000bf45320 */
[----:B------:R-:W-:Y:S06]  /*7aa0*/  UISETP.NE.AND UP2, UPT, UR4, URZ, UPT ;  /* 0x000000ff0400728c */ /* 0x000fec000bf45270 */
[----:B------:R-:W-:Y:S05]  /*7ab0*/  PLOP3.LUT P1, PT, PT, PT, UP2, 0x80, 0x8 ;  /* 0x000000000008781c */ /* 0x000fea0003f2f028 */
[----:B------:R-:W-:Y:S06]  /*7ac0*/  @UP2 UPLOP3.LUT UP0, UPT, UPT, UPT, UP1, 0x80, 0x8 ;  /* 0x000000000008289c */ /* 0x000fec0003f0f010 */
[----:B------:R-:W-:Y:S01]  /*7ad0*/  PLOP3.LUT P0, PT, PT, PT, UP0, 0x80, 0x8 ;  /* 0x000000000008781c */ /* 0x000fe20003f0f008 */
[----:B------:R-:W-:Y:S01]  /*7ae0*/  @!UPT UIADD3 URZ, UPT, UPT, URZ, URZ, URZ ;  /* 0x000000fffffff290 */ /* 0x000fe2000fffe0ff */
[----:B------:R-:W-:Y:S11]  /*7af0*/  BRA.U !UP1, `(.L_x_127) ;  /* 0x00000001093c7547 */ /* 0x000ff6000b800000 */
[----:B------:R-:W-:Y:S01]  /*7b00*/  UISETP.NE.U32.AND UP0, UPT, UR56, URZ, UPT ;  /* 0x000000ff3800728c */ /* 0x000fe2000bf05070 */
[----:B------:R-:W-:Y:S01]  /*7b10*/  HFMA2 R0, -RZ, RZ, 0, 5.9604644775390625e-08 ;  /* 0x00000001ff007431 */ /* 0x000fe200000001ff */
[----:B------:R-:W1:Y:S01]  /*7b20*/  LDCU.64 UR8, c[0x0][0x358] ;  /* 0x00006b00ff0877ac */ /* 0x000e620008000a00 */
[----:B------:R-:W-:Y:S01]  /*7b30*/  IMAD.MOV.U32 R45, RZ, RZ, 0x1 ;  /* 0x00000001ff2d7424 */ /* 0x000fe200078e00ff */
[----:B------:R-:W-:Y:S06]  /*7b40*/  UISETP.NE.AND.EX UP0, UPT, UR57, URZ, UPT, UP0 ;  /* 0x000000ff3900728c */ /* 0x000fec000bf05300 */
[----:B------:R-:W-:Y:S05]  /*7b50*/  PLOP3.LUT P3, PT, PT, PT, UP0, 0x80, 0x8 ;  /* 0x000000000008781c */ /* 0x000fea0003f6f008 */
[----:B------:R-:W2:Y:S01]  /*7b60*/  @UP0 LDCU.64 UR4, c[0x0][0x988] ;  /* 0x00013100ff0407ac */ /* 0x000ea20008000a00 */
[----:B------:R-:W-:Y:S07]  /*7b70*/  @UP0 UIMAD UR6, UR46, UR62, URZ ;  /* 0x0000003e2e0602a4 */ /* 0x000fee000f8e02ff */
[----:B------:R-:W-:Y:S01]  /*7b80*/  @!P3 PRMT R45, R0, 0x7610, R45 ;  /* 0x00007610002db816 */ /* 0x000fe2000000002d */
[----:B--2---:R-:W-:Y:S06]  /*7b90*/  @UP0 UIMAD.WIDE UR4, UR6, 0x4, UR4 ;  /* 0x00000004060408a5 */ /* 0x004fec000f8e0204 */
[----:B-----5:R-:W-:Y:S01]  /*7ba0*/  IMAD.U32 R26, RZ, RZ, UR4 ;  /* 0x00000004ff1a7e24 */ /* 0x020fe2000f8e00ff */
[----:B------:R-:W-:Y:S04]  /*7bb0*/  MOV R27, UR5 ;  /* 0x00000005001b7c02 */ /* 0x000fe80008000f00 */
[----:B------:R-:W2:Y:S01]  /*7bc0*/  @!UP0 LDCU UR4, c[0x0][0x980] ;  /* 0x00013000ff0487ac */ /* 0x000ea20008000800 */
[----:B-1----:R1:W5:Y:S02]  /*7bd0*/  @P3 LDG.E R26, desc[UR8][R26.64] ;  /* 0x000000081a1a3981 */ /* 0x002364000c1e1900 */
[----:B-12---:R-:W-:Y:S02]  /*7be0*/  @!P3 IMAD.U32 R26, RZ, RZ, UR4 ;  /* 0x00000004ff1abe24 */ /* 0x006fe4000f8e00ff */
.L_x_127:
[----:B------:R-:W-:Y:S05]  /*7bf0*/  @!P4 BRA `(.L_x_128) ;  /* 0x000000000024c947 */ /* 0x000fea0003800000 */
[----:B------:R-:W-:Y:S01]  /*7c00*/  ISETP.NE.U32.AND P3, PT, R40, RZ, PT ;  /* 0x000000ff2800720c */ /* 0x000fe20003f65070 */
[----:B------:R-:W1:Y:S03]  /*7c10*/  LDCU.64 UR4, c[0x0][0x358] ;  /* 0x00006b00ff0477ac */ /* 0x000e660008000a00 */
[----:B------:R-:W-:Y:S11]  /*7c20*/  ISETP.NE.AND.EX P3, PT, R41, RZ, PT, P3 ;  /* 0x000000ff2900720c */ /* 0x000ff60003f65330 */
[----:B------:R-:W-:Y:S02]  /*7c30*/  @!UPT UIADD3 URZ, UPT, UPT, URZ, URZ, URZ ;  /* 0x000000fffffff290 */ /* 0x000fe4000fffe0ff */
[----:B------:R-:W2:Y:S01]  /*7c40*/  @P3 LDC.64 R4, c[0x0][0x9a8] ;  /* 0x00026a00ff043b82 */ /* 0x000ea20000000a00 */
[----:B------:R-:W-:Y:S04]  /*7c50*/  @P3 IMAD R0, R42, UR46, RZ ;  /* 0x0000002e2a003c24 */ /* 0x000fe8000f8e02ff */
[----:B--2---:R-:W-:Y:S05]  /*7c60*/  @P3 IMAD.WIDE R4, R0, 0x4, R4 ;  /* 0x0000000400043825 */ /* 0x004fea00078e0204 */
[----:B-1---5:R1:W5:Y:S02]  /*7c70*/  @P3 LDG.E R24, desc[UR4][R4.64] ;  /* 0x0000000404183981 */ /* 0x022364000c1e1900 */
[----:B-1----:R-:W2:Y:S02]  /*7c80*/  @!P3 LDC R24, c[0x0][0x9a0] ;  /* 0x00026800ff18bb82 */ /* 0x002ea40000000800 */
.L_x_128:
[----:B------:R-:W-:Y:S01]  /*7c90*/  ULOP3.LUT UR4, UR51, 0x1, URZ, 0x3c, !UPT ;  /* 0x0000000133047892 */ /* 0x000fe2000f8e3cff */
[----:B-----5:R-:W-:Y:S01]  /*7ca0*/  FSETP.NEU.AND P3, PT, R26, RZ, PT ;  /* 0x000000ff1a00720b */ /* 0x020fe20003f6d000 */
[----:B------:R-:W1:Y:S01]  /*7cb0*/  LDCU.128 UR8, c[0x0][0xb80] ;  /* 0x00017000ff0877ac */ /* 0x000e620008000c00 */
[----:B------:R-:W-:Y:S01]  /*7cc0*/  SEL R4, RZ, 0xffffffff, P2 ;  /* 0xffffffffff047807 */ /* 0x000fe20001000000 */
[----:B------:R-:W-:Y:S01]  /*7cd0*/  IMAD.U32 R63, RZ, RZ, UR48 ;  /* 0x00000030ff3f7e24 */ /* 0x000fe2000f8e00ff */
[----:B------:R-:W-:Y:S01]  /*7ce0*/  @P1 LOP3.LUT P2, RZ, R45, 0xff, RZ, 0xc0, !PT ;  /* 0x000000ff2dff1812 */ /* 0x000fe2000784c0ff */
[----:B------:R-:W-:Y:S01]  /*7cf0*/  IMAD.U32 R27, RZ, RZ, UR4 ;  /* 0x00000004ff1b7e24 */ /* 0x000fe2000f8e00ff */
[----:B------:R-:W-:Y:S01]  /*7d00*/  @P1 SEL R0, RZ, 0xffffffff, P3 ;  /* 0xffffffffff001807 */ /* 0x000fe20001800000 */
[----:B------:R-:W-:Y:S01]  /*7d10*/  IMAD.SHL.U32 R65, R52, 0x2, RZ ;  /* 0x0000000234417824 */ /* 0x000fe200078e00ff */
[----:B------:R-:W-:Y:S01]  /*7d20*/  LEA R58, R22, UR45, 0x3 ;  /* 0x0000002d163a7c11 */ /* 0x000fe2000f8e18ff */
[----:B------:R-:W3:Y:S01]  /*7d30*/  LDCU.128 UR16, c[0x0][0xb90] ;  /* 0x00017200ff1077ac */ /* 0x000ee20008000c00 */
[----:B------:R-:W-:Y:S01]  /*7d40*/  @P0 SEL R0, R4, R0, !P2 ;  /* 0x0000000004000207 */ /* 0x000fe20005000000 */
[----:B------:R-:W-:Y:S01]  /*7d50*/  IMAD.SHL.U32 R63, R63, 0x1000, RZ ;  /* 0x000010003f3f7824 */ /* 0x000fe200078e00ff */
[----:B------:R-:W-:Y:S01]  /*7d60*/  PLOP3.LUT P2, PT, PT, PT, UP1, 0x80, 0x8 ;  /* 0x000000000008781c */ /* 0x000fe20003f4f018 */
[----:B------:R-:W-:Y:S01]  /*7d70*/  BSSY B1, `(.L_x_129) ;  /* 0x000004f000017945 */ /* 0x000fe20003800000 */
[----:B------:R-:W-:Y:S01]  /*7d80*/  @P1 LOP3.LUT R0, R0, 0x1, RZ, 0xc0, !PT ;  /* 0x0000000100001812 */ /* 0x000fe200078ec0ff */
[----:B------:R-:W-:Y:S01]  /*7d90*/  IMAD.MOV.U32 R66, RZ, RZ, 0x1 ;  /* 0x00000001ff427424 */ /* 0x000fe200078e00ff */
[----:B------:R-:W-:Y:S01]  /*7da0*/  LOP3.LUT P4, R59, R45, 0xff, RZ, 0xc0, !PT ;  /* 0x000000ff2d3b7812 */ /* 0x000fe2000788c0ff */
[----:B------:R-:W-:Y:S01]  /*7db0*/  USHF.L.U32 UR12, UR44, 0x6, URZ ;  /* 0x000000062c0c7899 */ /* 0x000fe200080006ff */
[----:B------:R-:W-:Y:S01]  /*7dc0*/  ISETP.NE.U32.OR P6, PT, R0, 0x1, !P1 ;  /* 0x000000010000780c */ /* 0x000fe20004fc5470 */
[----:B------:R-:W-:Y:S01]  /*7dd0*/  IMAD.U32 R0, RZ, RZ, UR48 ;  /* 0x00000030ff007e24 */ /* 0x000fe2000f8e00ff */
[----:B------:R-:W4:Y:S01]  /*7de0*/  LDCU UR13, c[0x0][0xba0] ;  /* 0x00017400ff0d77ac */ /* 0x000f220008000800 */
[----:B------:R-:W-:Y:S01]  /*7df0*/  SEL R5, RZ, 0xffffffff, P3 ;  /* 0xffffffffff057807 */ /* 0x000fe20001800000 */
[----:B------:R-:W-:Y:S01]  /*7e00*/  IMAD.IADD R25, R23, 0x1, R2 ;  /* 0x0000000117197824 */ /* 0x000fe200078e0202 */
[----:B------:R-:W-:Y:S01]  /*7e10*/  P2R R60, PR, RZ, 0x40 ;  /* 0x00000040ff3c7803 */ /* 0x000fe20000000000 */
[----:B------:R-:W-:Y:S01]  /*7e20*/  IMAD.U32 R57, RZ, RZ, UR12 ;  /* 0x0000000cff397e24 */ /* 0x000fe2000f8e00ff */
[----:B------:R-:W-:Y:S01]  /*7e30*/  LEA R0, R0, UR45, 0x3 ;  /* 0x0000002d00007c11 */ /* 0x000fe2000f8e18ff */
[----:B------:R-:W-:Y:S01]  /*7e40*/  IMAD.U32 R64, RZ, RZ, UR48 ;  /* 0x00000030ff407e24 */ /* 0x000fe2000f8e00ff */
[----:B------:R-:W-:Y:S02]  /*7e50*/  @P2 SEL R5, R4, R5, !P4 ;  /* 0x0000000504052207 */ /* 0x000fe40006000000 */
[----:B------:R-:W-:Y:S02]  /*7e60*/  CS2R R38, SRZ ;  /* 0x0000000000267805 */ /* 0x000fe4000001ff00 */
[----:B------:R-:W-:Y:S02]  /*7e70*/  CS2R R36, SRZ ;  /* 0x0000000000247805 */ /* 0x000fe4000001ff00 */
[----:B------:R-:W-:Y:S02]  /*7e80*/  CS2R R30, SRZ ;  /* 0x00000000001e7805 */ /* 0x000fe4000001ff00 */
[----:B------:R-:W-:Y:S02]  /*7e90*/  @P6 SHF.L.U32 R3, R27, 0x1f, RZ ;  /* 0x0000001f1b036819 */ /* 0x000fe400000006ff */
[----:B------:R-:W-:Y:S02]  /*7ea0*/  CS2R R28, SRZ ;  /* 0x00000000001c7805 */ /* 0x000fe4000001ff00 */
[----:B------:R-:W-:Y:S01]  /*7eb0*/  LOP3.LUT R5, R5, 0x1, RZ, 0xc0, !PT ;  /* 0x0000000105057812 */ /* 0x000fe200078ec0ff */
[----:B------:R4:W2:Y:S01]  /*7ec0*/  @P6 SYNCS.PHASECHK.TRANS64.TRYWAIT P1, [R0+URZ+0x230], R3 ;  /* 0x00023003000065a7 */ /* 0x0008a200080211ff */
[----:B-1----:R-:W-:Y:S02]  /*7ed0*/  UIMAD.WIDE.U32 UR4, UR12, UR9, URZ ;  /* 0x000000090c0472a5 */ /* 0x002fe4000f8e00ff */
[----:B------:R-:W-:Y:S01]  /*7ee0*/  ISETP.NE.U32.AND P5, PT, R5, 0x1, PT ;  /* 0x000000010500780c */ /* 0x000fe20003fa5070 */
[----:B------:R-:W-:Y:S01]  /*7ef0*/  UISETP.NE.AND UP0, UPT, UR8, 0x1, UPT ;  /* 0x000000010800788c */ /* 0x000fe2000bf05270 */
[----:B------:R-:W-:Y:S01]  /*7f00*/  IADD3 R62, PT, PT, R63, UR45, R65 ;  /* 0x0000002d3f3e7c10 */ /* 0x000fe2000fffe041 */
[----:B------:R-:W-:Y:S01]  /*7f10*/  USHF.R.U32.HI UR5, URZ, UR10, UR5 ;  /* 0x0000000aff057299 */ /* 0x000fe20008011605 */
[----:B------:R-:W-:Y:S03]  /*7f20*/  P2R R67, PR, RZ, 0x20 ;  /* 0x00000020ff437803 */ /* 0x000fe60000000000 */
[----:B------:R-:W-:Y:S02]  /*7f30*/  USEL UR5, UR12, UR5, !UP0 ;  /* 0x000000050c057287 */ /* 0x000fe4000c000000 */
[----:B------:R-:W-:Y:S02]  /*7f40*/  UISETP.NE.AND UP0, UPT, UR11, 0x1, UPT ;  /* 0x000000010b00788c */ /* 0x000fe4000bf05270 */
[----:B---3--:R-:W-:Y:S02]  /*7f50*/  UIMAD.WIDE.U32 UR6, UR5, UR16, URZ ;  /* 0x00000010050672a5 */ /* 0x008fe4000f8e00ff */
[----:B------:R-:W-:Y:S02]  /*7f60*/  IMAD R7, RZ, RZ, -UR5 ;  /* 0x80000005ff077e24 */ /* 0x000fe4000f8e02ff */
[----:B------:R-:W-:Y:S02]  /*7f70*/  IMAD.U32 R56, RZ, RZ, UR5 ;  /* 0x00000005ff387e24 */ /* 0x000fe4000f8e00ff */
[----:B------:R-:W-:Y:S01]  /*7f80*/  IMAD R57, R7, UR8, R57 ;  /* 0x0000000807397c24 */ /* 0x000fe2000f8e0239 */
[----:B------:R-:W-:Y:S02]  /*7f90*/  UMOV UR4, UR7 ;  /* 0x0000000700047c82 */ /* 0x000fe40008000000 */
[----:B------:R-:W-:Y:S01]  /*7fa0*/  USHF.R.U32.HI UR4, URZ, UR17, UR4 ;  /* 0x00000011ff047299 */ /* 0x000fe20008011604 */
[----:B----4-:R-:W-:Y:S03]  /*7fb0*/  SHF.L.U32 R3, R51, 0x1f, RZ ;  /* 0x0000001f33037819 */ /* 0x010fe600000006ff */
[----:B------:R-:W-:Y:S02]  /*7fc0*/  USEL UR4, UR5, UR4, !UP0 ;  /* 0x0000000405047287 */ /* 0x000fe4000c000000 */
[----:B------:R-:W-:Y:S01]  /*7fd0*/  UISETP.NE.AND UP0, UPT, UR18, 0x1, UPT ;  /* 0x000000011200788c */ /* 0x000fe2000bf05270 */
[----:B------:R1:W3:Y:S01]  /*7fe0*/  SYNCS.PHASECHK.TRANS64.TRYWAIT P0, [R58+URZ+0x280], R3 ;  /* 0x000280033a0075a7 */ /* 0x0002e200080011ff */
[----:B------:R-:W-:Y:S02]  /*7ff0*/  UIMAD.WIDE.U32 UR6, UR4, UR19, URZ ;  /* 0x00000013040672a5 */ /* 0x000fe4000f8e00ff */
[----:B------:R-:W-:Y:S02]  /*8000*/  IMAD.U32 R55, RZ, RZ, UR4 ;  /* 0x00000004ff377e24 */ /* 0x000fe4000f8e00ff */
[----:B------:R-:W-:Y:S01]  /*8010*/  IMAD R6, RZ, RZ, -UR4 ;  /* 0x80000004ff067e24 */ /* 0x000fe2000f8e02ff */
[----:B------:R-:W-:Y:S01]  /*8020*/  PLOP3.LUT P2, PT, PT, PT, UP0, 0x80, 0x8 ;  /* 0x000000000008781c */ /* 0x000fe20003f4f008 */
[----:B------:R-:W-:Y:S01]  /*8030*/  IMAD.U32 R54, RZ, RZ, UR4 ;  /* 0x00000004ff367e24 */ /* 0x000fe2000f8e00ff */
[----:B------:R-:W-:Y:S01]  /*8040*/  UMOV UR6, UR7 ;  /* 0x0000000700067c82 */ /* 0x000fe20008000000 */
[----:B------:R-:W-:Y:S01]  /*8050*/  IMAD R56, R6, UR11, R56 ;  /* 0x0000000b06387c24 */ /* 0x000fe2000f8e0238 */
[----:B------:R-:W-:Y:S06]  /*8060*/  USHF.R.U32.HI UR6, URZ, UR13, UR6 ;  /* 0x0000000dff067299 */ /* 0x000fec0008011606 */
[----:B------:R-:W-:Y:S05]  /*8070*/  SEL R55, R55, UR6, !P2 ;  /* 0x0000000637377c07 */ /* 0x000fea000d000000 */
[----:B------:R-:W-:Y:S04]  /*8080*/  IMAD.MOV R4, RZ, RZ, -R55 ;  /* 0x000000ffff047224 */ /* 0x000fe800078e0a37 */
[----:B------:R-:W-:Y:S01]  /*8090*/  IMAD R54, R4, UR18, R54 ;  /* 0x0000001204367c24 */ /* 0x000fe2000f8e0236 */
[----:B--2---:R-:W-:Y:S01]  /*80a0*/  @P6 SEL R66, RZ, 0x1, !P1 ;  /* 0x00000001ff426807 */ /* 0x004fe20004800000 */
[----:B-1----:R-:W-:Y:S06]  /*80b0*/  @!P6 BRA `(.L_x_130) ;  /* 0x000000000068e947 */ /* 0x002fec0003800000 */
[----:B------:R-:W-:Y:S01]  /*80c0*/  LOP3.LUT P6, RZ, R44, 0x40, RZ, 0xc0, !PT ;  /* 0x000000402cff7812 */ /* 0x000fe200078cc0ff */
[----:B------:R-:W-:Y:S01]  /*80d0*/  VIADD R2, R62, 0x300 ;  /* 0x000003003e027836 */ /* 0x000fe20000000000 */
[----:B------:R-:W-:Y:S01]  /*80e0*/  ISETP.NE.AND P2, PT, R66, RZ, PT ;  /* 0x000000ff4200720c */ /* 0x000fe20003f45270 */
[----:B------:R-:W-:Y:S01]  /*80f0*/  BSSY B0, `(.L_x_131) ;  /* 0x000000d000007945 */ /* 0x000fe20003800000 */
[----:B------:R-:W-:Y:S01]  /*8100*/  PLOP3.LUT P1, PT, PT, PT, PT, 0x8, 0x80 ;  /* 0x000000000080781c */ /* 0x000fe20003f2e170 */
[----:B------:R-:W-:Y:S01]  /*8110*/  @P5 VIADD R4, R62, 0x310 ;  /* 0x000003103e045836 */ /* 0x000fe20000000000 */
[----:B------:R-:W-:Y:S02]  /*8120*/  @P5 PLOP3.LUT P1, PT, P6, PT, PT, 0x80, 0x8 ;  /* 0x000000000008581c */ /* 0x000fe4000372f070 */
[----:B------:R-:W-:Y:S02]  /*8130*/  CS2R R38, SRZ ;  /* 0x0000000000267805 */ /* 0x000fe4000001ff00 */
[----:B------:R-:W-:Y:S02]  /*8140*/  CS2R R36, SRZ ;  /* 0x0000000000247805 */ /* 0x000fe4000001ff00 */
[----:B------:R-:W-:Y:S02]  /*8150*/  CS2R R30, SRZ ;  /* 0x00000000001e7805 */ /* 0x000fe4000001ff00 */
[----:B------:R-:W-:Y:S05]  /*8160*/  CS2R R28, SRZ ;  /* 0x00000000001c7805 */ /* 0x000fea000001ff00 */
[----:B------:R-:W-:Y:S01]  /*8170*/  @P1 VIADD R4, R2, 0xfffffff0 ;  /* 0xfffffff002041836 */ /* 0x000fe20000000000 */
[----:B------:R-:W-:Y:S06]  /*8180*/  @P2 BRA `(.L_x_132) ;  /* 0x00000000000c2947 */ /* 0x000fec0003800000 */
[----:B------:R-:W-:Y:S04]  /*8190*/  SHF.L.U32 R2, R27, 0x1f, RZ ;  /* 0x0000001f1b027819 */ /* 0x000fe800000006ff */
[----:B------:R-:W1:Y:S02]  /*81a0*/  SYNCS.PHASECHK.TRANS64.TRYWAIT P1, [R0+URZ+0x230], R2 ;  /* 0x00023002000075a7 */ /* 0x000e6400080211ff */
[----:B-1----:R-:W-:Y:S05]  /*81b0*/  @!P1 BRA `(.L_x_133) ;  /* 0x00000028009c9947 */ /* 0x002fea0003800000 */
.L_x_132:
[----:B------:R-:W-:Y:S05]  /*81c0*/  BSYNC B0 ;  /* 0x0000000000007941 */ /* 0x000fea0003800000 */
.L_x_131:
[----:B------:R-:W-:Y:S01]  /*81d0*/  UIADD3 UR4, UPT, UPT, UR48, 0x1, URZ ;  /* 0x0000000130047890 */ /* 0x000fe2000fffe0ff */
[----:B------:R-:W-:Y:S03]  /*81e0*/  ISETP.NE.AND P1, PT, R67, RZ, PT ;  /* 0x000000ff4300720c */ /* 0x000fe60003f25270 */
[----:B------:R-:W-:Y:S04]  /*81f0*/  UISETP.NE.AND UP0, UPT, UR4, 0x3, UPT ;  /* 0x000000030400788c */ /* 0x000fe8000bf05270 */
[----:B------:R-:W-:Y:S02]  /*8200*/  USEL UR5, URZ, 0x1, UP0 ;  /* 0x00000001ff057887 */ /* 0x000fe40008000000 */
[----:B------:R-:W-:Y:S04]  /*8210*/  USEL UR4, UR4, URZ, UP0 ;  /* 0x000000ff04047287 */ /* 0x000fe80008000000 */
[----:B------:R2:W4:Y:S01]  /*8220*/  @P1 LDS.128 R36, [R4] ;  /* 0x0000000004241984 */ /* 0x0005220000000c00 */
[----:B------:R-:W-:Y:S01]  /*8230*/  LOP3.LUT R27, R27, UR5, RZ, 0x3c, !PT ;  /* 0x000000051b1b7c12 */ /* 0x000fe2000f8e3cff */
[----:B------:R-:W-:Y:S02]  /*8240*/  IMAD.U32 R64, RZ, RZ, UR4 ;  /* 0x00000004ff407e24 */ /* 0x000fe4000f8e00ff */
[----:B------:R2:W1:Y:S04]  /*8250*/  @P1 LDS.128 R28, [R62+0x300] ;  /* 0x000300003e1c1984 */ /* 0x0004680000000c00 */
.L_x_130:
[----:B------:R-:W-:Y:S05]  /*8260*/  BSYNC B1 ;  /* 0x0000000000017941 */ /* 0x000fea0003800000 */
.L_x_129:
[----:B-1----:R-:W-:Y:S04]  /*8270*/  SHF.R.U32.HI R0, RZ, 0x15, R25 ;  /* 0x00000015ff007819 */ /* 0x002fe80000011619 */
[----:B------:R-:W-:Y:S01]  /*8280*/  LOP3.LUT P1, RZ, R0, 0x3, R46, 0x48, !PT ;  /* 0x0000000300ff7812 */ /* 0x000fe2000782482e */
[----:B------:R-:W-:Y:S01]  /*8290*/  @!UPT UIADD3 URZ, UPT, UPT, URZ, URZ, URZ ;  /* 0x000000fffffff290 */ /* 0x000fe2000fffe0ff */
[----:B---3--:R-:W-:Y:S11]  /*82a0*/  @P0 BRA `(.L_x_134) ;  /* 0x0000000000080947 */ /* 0x008ff60003800000 */
[----:B------:R-:W1:Y:S02]  /*82b0*/  SYNCS.PHASECHK.TRANS64.TRYWAIT P0, [R58+URZ+0x280], R3 ;  /* 0x000280033a0075a7 */ /* 0x000e6400080011ff */
[----:B-1----:R-:W-:Y:S05]  /*82c0*/  @!P0 BRA `(.L_x_135) ;  /* 0x00000028006c8947 */ /* 0x002fea0003800000 */
.L_x_134:
[----:B------:R-:W-:Y:S05]  /*82d0*/  @!P1 BRA `(.L_x_136) ;  /* 0x0000000000409947 */ /* 0x000fea0003800000 */
[----:B------:R-:W3:Y:S01]  /*82e0*/  LDCU.64 UR8, c[0x4][0x70] ;  /* 0x01000e00ff0877ac */ /* 0x000ee20008000a00 */
[----:B-1----:R-:W-:Y:S01]  /*82f0*/  MOV R3, 0x0 ;  /* 0x0000000000037802 */ /* 0x002fe20000000f00 */
[----:B------:R-:W-:Y:S02]  /*8300*/  HFMA2 R12, -RZ, RZ, 0, 5.9604644775390625e-08 ;  /* 0x00000001ff0c7431 */ /* 0x000fe400000001ff */
[----:B------:R-:W-:Y:S02]  /*8310*/  IMAD.MOV.U32 R8, RZ, RZ, 0x192 ;  /* 0x00000192ff087424 */ /* 0x000fe400078e00ff */
[----:B------:R-:W-:Y:S01]  /*8320*/  IMAD.MOV.U32 R13, RZ, RZ, RZ ;  /* 0x000000ffff0d7224 */ /* 0x000fe200078e00ff */
[----:B------:R-:W1:Y:S01]  /*8330*/  LDCU.64 UR6, c[0x4][0x78] ;  /* 0x01000f00ff0677ac */ /* 0x000e620008000a00 */
[----:B------:R-:W4:Y:S01]  /*8340*/  LDC.64 R2, c[0x4][R3] ;  /* 0x0100000003027b82 */ /* 0x000f220000000a00 */
[----:B------:R-:W5:Y:S01]  /*8350*/  LDCU.64 UR4, c[0x4][0x10] ;  /* 0x01000200ff0477ac */ /* 0x000f620008000a00 */
[----:B---3--:R-:W-:Y:S01]  /*8360*/  MOV R5, UR9 ;  /* 0x0000000900057c02 */ /* 0x008fe20008000f00 */
[----:B--2---:R-:W-:Y:S01]  /*8370*/  IMAD.U32 R4, RZ, RZ, UR8 ;  /* 0x00000008ff047e24 */ /* 0x004fe2000f8e00ff */
[----:B-1----:R-:W-:Y:S01]  /*8380*/  MOV R7, UR7 ;  /* 0x0000000700077c02 */ /* 0x002fe20008000f00 */
[----:B------:R-:W-:Y:S01]  /*8390*/  IMAD.U32 R6, RZ, RZ, UR6 ;  /* 0x00000006ff067e24 */ /* 0x000fe2000f8e00ff */
[----:B-----5:R-:W-:Y:S01]  /*83a0*/  MOV R11, UR5 ;  /* 0x00000005000b7c02 */ /* 0x020fe20008000f00 */
[----:B------:R-:W-:Y:S02]  /*83b0*/  IMAD.U32 R10, RZ, RZ, UR4 ;  /* 0x00000004ff0a7e24 */ /* 0x000fe4000f8e00ff */
[----:B------:R-:W-:Y:S07]  /*83c0*/  LEPC R20, `(.L_x_136) ;  /* 0x000000001014794e */ /* 0x000fee0000000000 */
[----:B----4-:R-:W-:Y:S05]  /*83d0*/  CALL.ABS.NOINC R2 ;  /* 0x0000000002007343 */ /* 0x010fea0003c00000 */
.L_x_136:
[----:B-1----:R-:W-:Y:S01]  /*83e0*/  SHF.L.U32 R3, R28, 0x10, RZ ;  /* 0x000000101c037819 */ /* 0x002fe200000006ff */
[----:B------:R-:W-:Y:S05]  /*83f0*/  WARPSYNC.ALL ;  /* 0x0000000000007948 */ /* 0x000fea0003800000 */
[----:B------:R-:W-:Y:S01]  /*8400*/  R2UR UR4, R25 ;  /* 0x00000000190472ca */ /* 0x000fe200000e0000 */
[----:B------:R-:W-:Y:S01]  /*8410*/  BSSY.RECONVERGENT B0, `(.L_x_137) ;  /* 0x000005a000007945 */ /* 0x000fe20003800200 */
[----:B------:R-:W-:Y:S02]  /*8420*/  SHF.L.U32 R20, R29, 0x10, RZ ;  /* 0x000000101d147819 */ /* 0x000fe400000006ff */
[----:B------:R-:W-:Y:S02]  /*8430*/  MOV R61, 0x10 ;  /* 0x00000010003d7802 */ /* 0x000fe40000000f00 */
[----:B------:R-:W-:Y:S02]  /*8440*/  LOP3.LUT P6, RZ, R44, 0x40, RZ, 0xc0, !PT ;  /* 0x000000402cff7812 */ /* 0x000fe400078cc0ff */
[----:B------:R-:W-:Y:S02]  /*8450*/  ISETP.NE.AND P0, PT, R53, RZ, PT ;  /* 0x000000ff3500720c */ /* 0x000fe40003f05270 */
[----:B------:R-:W-:Y:S03]  /*8460*/  SEL R61, R61, 0xfffffff0, !P6 ;  /* 0xfffffff03d3d7807 */ /* 0x000fe60007000000 */
[----:B--2---:R-:W1:Y:S02]  /*8470*/  LDTM.x16 R4, tmem[UR4] ;  /* 0x00000004000479ee */ /* 0x004e640008240000 */
[----:B-1----:R-:W-:Y:S01]  /*8480*/  FMUL R0, R24, R4 ;  /* 0x0000000418007220 */ /* 0x002fe20000400000 */
[----:B------:R-:W-:Y:S01]  /*8490*/  LOP3.LUT R4, R28, 0xffff0000, RZ, 0xc0, !PT ;  /* 0xffff00001c047812 */ /* 0x000fe200078ec0ff */
[C---:B------:R-:W-:Y:S01]  /*84a0*/  FMUL R2, R24.reuse, R5 ;  /* 0x0000000518027220 */ /* 0x040fe20000400000 */
[----:B------:R-:W-:Y:S01]  /*84b0*/  FMUL R5, R24, R9 ;  /* 0x0000000918057220 */ /* 0x000fe20000400000 */
[----:B------:R-:W-:Y:S01]  /*84c0*/  FFMA R0, R26, R3, R0 ;  /* 0x000000031a007223 */ /* 0x000fe20000000000 */
[----:B------:R-:W-:Y:S01]  /*84d0*/  FMUL R9, R24, R13 ;  /* 0x0000000d18097220 */ /* 0x000fe20000400000 */
[----:B------:R-:W-:Y:S01]  /*84e0*/  FFMA R2, R26, R4, R2 ;  /* 0x000000041a027223 */ /* 0x000fe20000000002 */
[C---:B------:R-:W-:Y:S01]  /*84f0*/  FMUL R4, R24.reuse, R8 ;  /* 0x0000000818047220 */ /* 0x040fe20000400000 */
[C---:B------:R-:W-:Y:S01]  /*8500*/  FMUL R8, R24.reuse, R12 ;  /* 0x0000000c18087220 */ /* 0x040fe20000400000 */
[C---:B------:R-:W-:Y:S01]  /*8510*/  FMUL R12, R24.reuse, R16 ;  /* 0x00000010180c7220 */ /* 0x040fe20000400000 */
[----:B------:R-:W-:Y:S01]  /*8520*/  LOP3.LUT R16, R29, 0xffff0000, RZ, 0xc0, !PT ;  /* 0xffff00001d107812 */ /* 0x000fe200078ec0ff */
[----:B------:R-:W-:Y:S01]  /*8530*/  FMUL R3, R24, R6 ;  /* 0x0000000618037220 */ /* 0x000fe20000400000 */
[----:B------:R-:W-:Y:S01]  /*8540*/  F2FP.BF16.F32.PACK_AB R32, R2, R0 ;  /* 0x000000000220723e */ /* 0x000fe200000010ff */
[----:B------:R-:W-:Y:S01]  /*8550*/  FMUL R13, R24, R17 ;  /* 0x00000011180d7220 */ /* 0x000fe20000400000 */
[----:B------:R-:W-:Y:S01]  /*8560*/  SHF.L.U32 R17, R30, 0x10, RZ ;  /* 0x000000101e117819 */ /* 0x000fe200000006ff */
[----:B------:R-:W-:Y:S01]  /*8570*/  FMUL R7, R24, R7 ;  /* 0x0000000718077220 */ /* 0x000fe20000400000 */
[----:B------:R-:W-:Y:S01]  /*8580*/  LOP3.LUT R0, R30, 0xffff0000, RZ, 0xc0, !PT ;  /* 0xffff00001e007812 */ /* 0x000fe200078ec0ff */
[C---:B------:R-:W-:Y:S01]  /*8590*/  FFMA R3, R26.reuse, R20, R3 ;  /* 0x000000141a037223 */ /* 0x040fe20000000003 */
[C---:B------:R-:W-:Y:S01]  /*85a0*/  SHF.L.U32 R2, R31.reuse, 0x10, RZ ;  /* 0x000000101f027819 */ /* 0x040fe200000006ff */
[C---:B------:R-:W-:Y:S01]  /*85b0*/  FFMA R7, R26.reuse, R16, R7 ;  /* 0x000000101a077223 */ /* 0x040fe20000000007 */
[----:B------:R-:W-:Y:S01]  /*85c0*/  LOP3.LUT R16, R31, 0xffff0000, RZ, 0xc0, !PT ;  /* 0xffff00001f107812 */ /* 0x000fe200078ec0ff */
[C---:B------:R-:W-:Y:S01]  /*85d0*/  FFMA R4, R26.reuse, R17, R4 ;  /* 0x000000111a047223 */ /* 0x040fe20000000004 */
[----:B------:R-:W-:Y:S01]  /*85e0*/  FFMA R5, R26, R0, R5 ;  /* 0x000000001a057223 */ /* 0x000fe20000000005 */
[----:B----4-:R-:W-:Y:S01]  /*85f0*/  SHF.L.U32 R0, R36, 0x10, RZ ;  /* 0x0000001024007819 */ /* 0x010fe200000006ff */
[C---:B------:R-:W-:Y:S01]  /*8600*/  FMUL R6, R24.reuse, R10 ;  /* 0x0000000a18067220 */ /* 0x040fe20000400000 */
[----:B------:R-:W-:Y:S01]  /*8610*/  F2FP.BF16.F32.PACK_AB R33, R7, R3 ;  /* 0x000000030721723e */ /* 0x000fe200000010ff */
[----:B------:R-:W-:Y:S01]  /*8620*/  FMUL R11, R24, R11 ;  /* 0x0000000b180b7220 */ /* 0x000fe20000400000 */
[C---:B------:R-:W-:Y:S01]  /*8630*/  SHF.L.U32 R3, R37.reuse, 0x10, RZ ;  /* 0x0000001025037819 */ /* 0x040fe200000006ff */
[----:B------:R-:W-:Y:S01]  /*8640*/  FFMA R6, R26, R2, R6 ;  /* 0x000000021a067223 */ /* 0x000fe20000000006 */
[----:B------:R-:W-:Y:S01]  /*8650*/  LOP3.LUT R2, R36, 0xffff0000, RZ, 0xc0, !PT ;  /* 0xffff000024027812 */ /* 0x000fe200078ec0ff */
[C---:B------:R-:W-:Y:S01]  /*8660*/  FFMA R11, R26.reuse, R16, R11 ;  /* 0x000000101a0b7223 */ /* 0x040fe2000000000b */
[----:B------:R-:W-:Y:S01]  /*8670*/  FFMA R8, R26, R0, R8 ;  /* 0x000000001a087223 */ /* 0x000fe20000000008 */
[C---:B------:R-:W-:Y:S01]  /*8680*/  FMUL R10, R24.reuse, R14 ;  /* 0x0000000e180a7220 */ /* 0x040fe20000400000 */
[----:B------:R-:W-:Y:S01]  /*8690*/  LOP3.LUT R0, R37, 0xffff0000, RZ, 0xc0, !PT ;  /* 0xffff000025007812 */ /* 0x000fe200078ec0ff */
[----:B------:R-:W-:Y:S01]  /*86a0*/  FMUL R15, R24, R15 ;  /* 0x0000000f180f7220 */ /* 0x000fe20000400000 */
[C---:B------:R-:W-:Y:S01]  /*86b0*/  FFMA R9, R26.reuse, R2, R9 ;  /* 0x000000021a097223 */ /* 0x040fe20000000009 */
[----:B------:R-:W-:Y:S01]  /*86c0*/  FFMA R10, R26, R3, R10 ;  /* 0x000000031a0a7223 */ /* 0x000fe2000000000a */
[----:B------:R-:W-:Y:S01]  /*86d0*/  SHF.L.U32 R2, R38, 0x10, RZ ;  /* 0x0000001026027819 */ /* 0x000fe200000006ff */
[----:B------:R-:W-:Y:S01]  /*86e0*/  FFMA R15, R26, R0, R15 ;  /* 0x000000001a0f7223 */ /* 0x000fe2000000000f */
[----:B------:R-:W-:Y:S01]  /*86f0*/  LOP3.LUT R3, R38, 0xffff0000, RZ, 0xc0, !PT ;  /* 0xffff000026037812 */ /* 0x000fe200078ec0ff */
[C---:B------:R-:W-:Y:S01]  /*8700*/  FMUL R14, R24.reuse, R18 ;  /* 0x00000012180e7220 */ /* 0x040fe20000400000 */
[----:B------:R-:W-:Y:S01]  /*8710*/  F2FP.BF16.F32.PACK_AB R34, R5, R4 ;  /* 0x000000040522723e */ /* 0x000fe200000010ff */
[----:B------:R-:W-:Y:S01]  /*8720*/  FMUL R19, R24, R19 ;  /* 0x0000001318137220 */ /* 0x000fe20000400000 */
[C---:B------:R-:W-:Y:S01]  /*8730*/  SHF.L.U32 R0, R39.reuse, 0x10, RZ ;  /* 0x0000001027007819 */ /* 0x040fe200000006ff */
[C---:B------:R-:W-:Y:S01]  /*8740*/  FFMA R12, R26.reuse, R2, R12 ;  /* 0x000000021a0c7223 */ /* 0x040fe2000000000c */
[----:B------:R-:W-:Y:S01]  /*8750*/  LOP3.LUT R4, R39, 0xffff0000, RZ, 0xc0, !PT ;  /* 0xffff000027047812 */ /* 0x000fe200078ec0ff */
[C---:B------:R-:W-:Y:S01]  /*8760*/  FFMA R13, R26.reuse, R3, R13 ;  /* 0x000000031a0d7223 */ /* 0x040fe2000000000d */
[----:B------:R-:W-:Y:S01]  /*8770*/  F2FP.BF16.F32.PACK_AB R35, R11, R6 ;  /* 0x000000060b23723e */ /* 0x000fe200000010ff */
[C---:B------:R-:W-:Y:S01]  /*8780*/  FFMA R14, R26.reuse, R0, R14 ;  /* 0x000000001a0e7223 */ /* 0x040fe2000000000e */
[----:B------:R-:W-:Y:S01]  /*8790*/  F2FP.BF16.F32.PACK_AB R8, R9, R8 ;  /* 0x000000080908723e */ /* 0x000fe200000010ff */
[----:B------:R-:W-:Y:S01]  /*87a0*/  FFMA R19, R26, R4, R19 ;  /* 0x000000041a137223 */ /* 0x000fe20000000013 */
[----:B------:R-:W-:Y:S01]  /*87b0*/  F2FP.BF16.F32.PACK_AB R9, R15, R10 ;  /* 0x0000000a0f09723e */ /* 0x000fe200000010ff */
[----:B------:R1:W-:Y:S01]  /*87c0*/  STS.128 [R62+0x300], R32 ;  /* 0x000300203e007388 */ /* 0x0003e20000000c00 */
[----:B------:R-:W-:Y:S02]  /*87d0*/  F2FP.BF16.F32.PACK_AB R10, R13, R12 ;  /* 0x0000000c0d0a723e */ /* 0x000fe400000010ff */
[----:B------:R-:W-:Y:S02]  /*87e0*/  F2FP.BF16.F32.PACK_AB R11, R19, R14 ;  /* 0x0000000e130b723e */ /* 0x000fe400000010ff */
[----:B------:R-:W-:Y:S05]  /*87f0*/  IADD3 R0, PT, PT, R62, R61, RZ ;  /* 0x0000003d3e007210 */ /* 0x000fea0007ffe0ff */
[----:B------:R1:W-:Y:S01]  /*8800*/  STS.128 [R0+0x300], R8 ;  /* 0x0003000800007388 */ /* 0x0003e20000000c00 */
[----:B------:R-:W-:Y:S01]  /*8810*/  @!PT LDS RZ, [RZ] ;  /* 0x00000000fffff984 */ /* 0x000fe20000000800 */
[----:B------:R-:W-:Y:S01]  /*8820*/  @!PT LDS RZ, [RZ] ;  /* 0x00000000fffff984 */ /* 0x000fe20000000800 */
[----:B------:R-:W-:Y:S01]  /*8830*/  @!PT LDS RZ, [RZ] ;  /* 0x00000000fffff984 */ /* 0x000fe20000000800 */
[----:B------:R-:W-:Y:S01]  /*8840*/  @!PT LDS RZ, [RZ] ;  /* 0x00000000fffff984 */ /* 0x000fe20000000800 */
[----:B------:R2:W-:Y:S07]  /*8850*/  MEMBAR.ALL.CTA ;  /* 0x0000000000007992 */ /* 0x0005ee0000008000 */
[----:B--2---:R-:W2:Y:S02]  /*8860*/  FENCE.VIEW.ASYNC.S ;  /* 0x00000000000073c6 */ /* 0x004ea40000000000 */
[----:B--2---:R-:W-:Y:S06]  /*8870*/  BAR.SYNC.DEFER_BLOCKING 0x1, 0x80 ;  /* 0x0042000000007b1d */ /* 0x004fec0000010000 */
[----:B------:R-:W-:Y:S05]  /*8880*/  @P0 BRA `(.L_x_138) ;  /* 0x0000000000480947 */ /* 0x000fea0003800000 */
[----:B------:R-:W2:Y:S01]  /*8890*/  LDCU.64 UR14, c[0x0][0x348] ;  /* 0x00006900ff0e77ac */ /* 0x000ea20008000a00 */
[----:B------:R-:W-:Y:S02]  /*88a0*/  R2UR UR6, R63 ;  /* 0x000000003f0672ca */ /* 0x000fe400000e0000 */
[----:B------:R-:W-:Y:S01]  /*88b0*/  R2UR UR10, R57 ;  /* 0x00000000390a72ca */ /* 0x000fe200000e0000 */
[----:B------:R-:W-:Y:S01]  /*88c0*/  UMOV UR9, UR47 ;  /* 0x0000002f00097c82 */ /* 0x000fe20008000000 */
[----:B------:R-:W-:Y:S01]  /*88d0*/  R2UR UR11, R56 ;  /* 0x00000000380b72ca */ /* 0x000fe200000e0000 */
[----:B------:R-:W-:Y:S01]  /*88e0*/  UIADD3 UR7, UPT, UPT, UR47, 0x20, URZ ;  /* 0x000000202f077890 */ /* 0x000fe2000fffe0ff */
[----:B------:R-:W-:Y:S02]  /*88f0*/  R2UR UR12, R54 ;  /* 0x00000000360c72ca */ /* 0x000fe400000e0000 */
[----:B------:R-:W-:Y:S05]  /*8900*/  R2UR UR13, R55 ;  /* 0x00000000370d72ca */ /* 0x000fea00000e0000 */
[----:B------:R-:W-:Y:S02]  /*8910*/  UIADD3 UR6, UPT, UPT, UR45, UR6, URZ ;  /* 0x000000062d067290 */ /* 0x000fe4000fffe0ff */
[----:B--2---:R-:W-:Y:S02]  /*8920*/  UIADD3 UR4, UP0, UPT, UR14, 0x780, URZ ;  /* 0x000007800e047890 */ /* 0x004fe4000ff1e0ff */
[----:B------:R-:W-:Y:S02]  /*8930*/  UIADD3 UR8, UPT, UPT, UR6, 0x300, URZ ;  /* 0x0000030006087890 */ /* 0x000fe4000fffe0ff */
[----:B------:R-:W-:Y:S02]  /*8940*/  UIADD3.X UR5, UPT, UPT, URZ, UR15, URZ, UP0, !UPT ;  /* 0x0000000fff057290 */ /* 0x000fe400087fe4ff */
[----:B------:R-:W-:Y:S07]  /*8950*/  UIADD3 UR6, UPT, UPT, UR6, 0xb00, URZ ;  /* 0x00000b0006067890 */ /* 0x000fee000fffe0ff */
[----:B------:R2:W-:Y:S02]  /*8960*/  UTMASTG.5D.IM2COL [UR8], [UR4] ;  /* 0x00000008040073b5 */ /* 0x0005e40008060000 */
[----:B--2---:R-:W-:Y:S01]  /*8970*/  UMOV UR8, UR6 ;  /* 0x0000000600087c82 */ /* 0x004fe20008000000 */
[----:B------:R-:W-:Y:S02]  /*8980*/  UMOV UR9, UR7 ;  /* 0x0000000700097c82 */ /* 0x000fe40008000000 */
[----:B------:R2:W-:Y:S02]  /*8990*/  UTMASTG.5D.IM2COL [UR8], [UR4] ;  /* 0x00000008040073b5 */ /* 0x0005e40008060000 */
[----:B--2---:R0:W-:Y:S02]  /*89a0*/  UTMACMDFLUSH ;  /* 0x00000000000079b7 */ /* 0x0041e40000000000 */
.L_x_138:
[----:B------:R-:W-:Y:S05]  /*89b0*/  BSYNC.RECONVERGENT B0 ;  /* 0x0000000000007941 */ /* 0x000fea0003800200 */
.L_x_137:
[----:B------:R-:W-:Y:S01]  /*89c0*/  UIADD3 UR46, UPT, UPT, UR48, 0x1, URZ ;  /* 0x00000001302e7890 */ /* 0x000fe2000fffe0ff */
[----:B------:R-:W-:Y:S03]  /*89d0*/  BSSY.RECONVERGENT B0, `(.L_x_139) ;  /* 0x0000005000007945 */ /* 0x000fe60003800200 */
[----:B------:R-:W-:Y:S04]  /*89e0*/  UISETP.NE.AND UP0, UPT, UR46, 0x3, UPT ;  /* 0x000000032e00788c */ /* 0x000fe8000bf05270 */
[----:B------:R-:W-:Y:S01]  /*89f0*/  USEL UR44, UR46, URZ, UP0 ;  /* 0x000000ff2e2c7287 */ /* 0x000fe20008000000 */
[----:B------:R-:W-:Y:S11]  /*8a00*/  @P0 BRA `(.L_x_140) ;  /* 0x0000000000040947 */ /* 0x000ff60003800000 */
[----:B------:R-:W-:Y:S04]  /*8a10*/  DEPBAR.LE SB0, 0x1 ;  /* 0x000080400000791a */ /* 0x000fe80000000000 */
.L_x_140:
[----:B------:R-:W-:Y:S05]  /*8a20*/  BSYNC.RECONVERGENT B0 ;  /* 0x0000000000007941 */ /* 0x000fea0003800200 */
.L_x_139:
[----:B------:R-:W-:Y:S01]  /*8a30*/  BAR.SYNC.DEFER_BLOCKING 0x1, 0x80 ;  /* 0x0042000000007b1d */ /* 0x000fe20000010000 */
[----:B------:R-:W-:Y:S01]  /*8a40*/  ISETP.NE.AND P1, PT, R60, RZ, PT ;  /* 0x000000ff3c00720c */ /* 0x000fe20003f25270 */
[----:B------:R-:W-:Y:S01]  /*8a50*/  UISETP.NE.AND UP0, UPT, UR50, URZ, UPT ;  /* 0x000000ff3200728c */ /* 0x000fe2000bf05270 */
[----:B------:R-:W-:Y:S11]  /*8a60*/  LEA R3, R64, UR45, 0x3 ;  /* 0x0000002d40037c11 */ /* 0x000ff6000f8e18ff */
[----:B------:R-:W-:Y:S01]  /*8a70*/  @P1 SHF.L.U32 R4, R27, 0x1f, RZ ;  /* 0x0000001f1b041819 */ /* 0x000fe200000006ff */
[----:B------:R-:W-:Y:S06]  /*8a80*/  BRA.U !UP0, `(.L_x_141) ;  /* 0x0000000108247547 */ /* 0x000fec000b800000 */
[----:B-1----:R-:W1:Y:S01]  /*8a90*/  S2R R0, SR_CgaCtaId ;  /* 0x0000000000007919 */ /* 0x002e620000008800 */
[----:B------:R-:W-:Y:S01]  /*8aa0*/  IMAD.U32 R2, RZ, RZ, UR49 ;  /* 0x00000031ff027e24 */ /* 0x000fe2000f8e00ff */
[----:B------:R-:W-:Y:S04]  /*8ab0*/  UIADD3 UR4, UPT, UPT, UR49, 0x1, URZ ;  /* 0x0000000131047890 */ /* 0x000fe8000fffe0ff */
[----:B------:R-:W-:Y:S01]  /*8ac0*/  @P1 LEA R2, R2, UR45, 0x3 ;  /* 0x0000002d02021c11 */ /* 0x000fe2000f8e18ff */
[----:B------:R-:W-:Y:S04]  /*8ad0*/  UISETP.NE.AND UP0, UPT, UR4, 0x3, UPT ;  /* 0x000000030400788c */ /* 0x000fe8000bf05270 */
[----:B------:R-:W-:Y:S01]  /*8ae0*/  @P1 VIADD R2, R2, 0x248 ;  /* 0x0000024802021836 */ /* 0x000fe20000000000 */
[----:B------:R-:W-:Y:S04]  /*8af0*/  USEL UR49, UR4, URZ, UP0 ;  /* 0x000000ff04317287 */ /* 0x000fe80008000000 */
[----:B-1----:R-:W-:Y:S04]  /*8b00*/  @P1 PRMT R0, R0, 0x654, R2 ;  /* 0x0000065400001816 */ /* 0x002fe80000000002 */
[----:B------:R2:W-:Y:S04]  /*8b10*/  @P1 SYNCS.ARRIVE.TRANS64.RED.A1T0 RZ, [R0+URZ], RZ ;  /* 0x000000ff00ff19a7 */ /* 0x0005e800081004ff */
.L_x_141:
[----:B------:R-:W3:Y:S01]  /*8b20*/  @P1 SYNCS.PHASECHK.TRANS64.TRYWAIT P0, [R3+URZ+0x230], R4 ;  /* 0x00023004030015a7 */ /* 0x000ee200080011ff */
[----:B------:R-:W-:Y:S01]  /*8b30*/  BSSY B1, `(.L_x_142) ;  /* 0x0000012000017945 */ /* 0x000fe20003800000 */
[----:B---3--:R-:W-:Y:S03]  /*8b40*/  @P1 SEL R66, RZ, 0x1, !P0 ;  /* 0x00000001ff421807 */ /* 0x008fe60004000000 */
[----:B------:R-:W-:Y:S05]  /*8b50*/  @!P1 BRA `(.L_x_143) ;  /* 0x00000000003c9947 */ /* 0x000fea0003800000 */
[----:B------:R-:W-:Y:S01]  /*8b60*/  ISETP.NE.AND P1, PT, R67, RZ, PT ;  /* 0x000000ff4300720c */ /* 0x000fe20003f25270 */
[----:B------:R-:W-:Y:S01]  /*8b70*/  BSSY B0, `(.L_x_144) ;  /* 0x0000009000007945 */ /* 0x000fe20003800000 */
[----:B------:R-:W-:Y:S11]  /*8b80*/  ISETP.NE.AND P0, PT, R66, RZ, PT ;  /* 0x000000ff4200720c */ /* 0x000ff60003f05270 */
[----:B------:R-:W-:Y:S05]  /*8b90*/  @P1 IMAD R64, R64, 0x1000, R65 ;  /* 0x0000100040401824 */ /* 0x000fea00078e0241 */
[----:B-12---:R-:W-:Y:S05]  /*8ba0*/  @P1 IADD3 R0, PT, PT, R64, UR45, RZ ;  /* 0x0000002d40001c10 */ /* 0x006fea000fffe0ff */
[----:B------:R-:W-:Y:S01]  /*8bb0*/  @P1 IMAD.IADD R0, R61, 0x1, R0 ;  /* 0x000000013d001824 */ /* 0x000fe200078e0200 */
[----:B------:R-:W-:Y:S06]  /*8bc0*/  @P0 BRA `(.L_x_145) ;  /* 0x00000000000c0947 */ /* 0x000fec0003800000 */
[----:B------:R-:W-:Y:S04]  /*8bd0*/  SHF.L.U32 R27, R27, 0x1f, RZ ;  /* 0x0000001f1b1b7819 */ /* 0x000fe800000006ff */
[----:B------:R-:W1:Y:S02]  /*8be0*/  SYNCS.PHASECHK.TRANS64.TRYWAIT P0, [R3+URZ+0x230], R27 ;  /* 0x0002301b030075a7 */ /* 0x000e6400080011ff */
[----:B-1----:R-:W-:Y:S05]  /*8bf0*/  @!P0 BRA `(.L_x_146) ;  /* 0x0000002000348947 */ /* 0x002fea0003800000 */
.L_x_145:
[----:B------:R-:W-:Y:S05]  /*8c00*/  BSYNC B0 ;  /* 0x0000000000007941 */ /* 0x000fea0003800000 */
.L_x_144:
[----:B------:R-:W-:Y:S11]  /*8c10*/  ISETP.NE.AND P0, PT, R67, RZ, PT ;  /* 0x000000ff4300720c */ /* 0x000ff60003f05270 */
[----:B------:R-:W-:Y:S02]  /*8c20*/  @!UPT UIADD3 URZ, UPT, UPT, URZ, URZ, URZ ;  /* 0x000000fffffff290 */ /* 0x000fe4000fffe0ff */
[----:B------:R3:W4:Y:S04]  /*8c30*/  @P0 LDS.128 R28, [R64+UR45+0x300] ;  /* 0x0003002d401c0984 */ /* 0x0007280008000c00 */
[----:B------:R3:W2:Y:S02]  /*8c40*/  @P0 LDS.128 R36, [R0+0x300] ;  /* 0x0003000000240984 */ /* 0x0006a40000000c00 */
.L_x_143:
[----:B------:R-:W-:Y:S05]  /*8c50*/  BSYNC B1 ;  /* 0x0000000000017941 */ /* 0x000fea0003800000 */
.L_x_142:
[----:B-123--:R-:W-:Y:S05]  /*8c60*/  VIADD R0, R25, 0x10 ;  /* 0x0000001019007836 */ /* 0x00efea0000000000 */
[----:B------:R-:W-:Y:S04]  /*8c70*/  SHF.R.U32.HI R0, RZ, 0x15, R0 ;  /* 0x00000015ff007819 */ /* 0x000fe80000011600 */
[----:B------:R-:W-:Y:S11]  /*8c80*/  LOP3.LUT P0, RZ, R0, 0x3, R46, 0x48, !PT ;  /* 0x0000000300ff7812 */ /* 0x000ff6000780482e */
[----:B------:R-:W-:Y:S02]  /*8c90*/  @!UPT UIADD3 URZ, UPT, UPT, URZ, URZ, URZ ;  /* 0x000000fffffff290 */ /* 0x000fe4000fffe0ff */
[----:B------:R-:W-:Y:S05]  /*8ca0*/  @!P0 BRA `(.L_x_147) ;  /* 0x0000000000408947 */ /* 0x000fea0003800000 */
[----:B------:R-:W1:Y:S01]  /*8cb0*/  LDCU.64 UR8, c[0x4][0x70] ;  /* 0x01000e00ff0877ac */ /* 0x000e620008000a00 */
[----:B------:R-:W-:Y:S01]  /*8cc0*/  MOV R3, 0x0 ;  /* 0x0000000000037802 */ /* 0x000fe20000000f00 */
[----:B------:R-:W-:Y:S02]  /*8cd0*/  HFMA2 R12, -RZ, RZ, 0, 5.9604644775390625e-08 ;  /* 0x00000001ff0c7431 */ /* 0x000fe400000001ff */
[----:B------:R-:W-:Y:S02]  /*8ce0*/  IMAD.MOV.U32 R8, RZ, RZ, 0x192 ;  /* 0x00000192ff087424 */ /* 0x000fe400078e00ff */
[----:B------:R-:W-:Y:S01]  /*8cf0*/  IMAD.MOV.U32 R13, RZ, RZ, RZ ;  /* 0x000000ffff0d7224 */ /* 0x000fe200078e00ff */
[----:B------:R-:W2:Y:S01]  /*8d00*/  LDCU.64 UR6, c[0x4][0x78] ;  /* 0x01000f00ff0677ac */ /* 0x000ea20008000a00 */
[----:B------:R-:W3:Y:S01]  /*8d10*/  LDC.64 R2, c[0x4][R3] ;  /* 0x0100000003027b82 */ /* 0x000ee20000000a00 */
[----:B------:R-:W5:Y:S01]  /*8d20*/  LDCU.64 UR4, c[0x4][0x10] ;  /* 0x01000200ff0477ac */ /* 0x000f620008000a00 */
[----:B-1----:R-:W-:Y:S01]  /*8d30*/  MOV R5, UR9 ;  /* 0x0000000900057c02 */ /* 0x002fe20008000f00 */
[----:B------:R-:W-:Y:S01]  /*8d40*/  IMAD.U32 R4, RZ, RZ, UR8 ;  /* 0x00000008ff047e24 */ /* 0x000fe2000f8e00ff */
[----:B--2---:R-:W-:Y:S01]  /*8d50*/  MOV R7, UR7 ;  /* 0x0000000700077c02 */ /* 0x004fe20008000f00 */
[----:B------:R-:W-:Y:S01]  /*8d60*/  IMAD.U32 R6, RZ, RZ, UR6 ;  /* 0x00000006ff067e24 */ /* 0x000fe2000f8e00ff */
[----:B-----5:R-:W-:Y:S01]  /*8d70*/  MOV R11, UR5 ;  /* 0x00000005000b7c02 */ /* 0x020fe20008000f00 */
[----:B------:R-:W-:Y:S02]  /*8d80*/  IMAD.U32 R10, RZ, RZ, UR4 ;  /* 0x00000004ff0a7e24 */ /* 0x000fe4000f8e00ff */
[----:B------:R-:W-:Y:S07]  /*8d90*/  LEPC R20, `(.L_x_147) ;  /* 0x000000001014794e */ /* 0x000fee0000000000 */
[----:B---34-:R-:W-:Y:S05]  /*8da0*/  CALL.ABS.NOINC R2 ;  /* 0x0000000002007343 */ /* 0x018fea0003c00000 */
.L_x_147:
[----:B------:R-:W-:Y:S01]  /*8db0*/  ISETP.NE.AND P0, PT, R53, RZ, PT ;  /* 0x000000ff3500720c */ /* 0x000fe20003f05270 */
[----:B------:R-:W-:Y:S05]  /*8dc0*/  WARPSYNC.ALL ;  /* 0x0000000000007948 */ /* 0x000fea0003800000 */
[----:B------:R-:W-:Y:S01]  /*8dd0*/  R2UR UR4, R25 ;  /* 0x00000000190472ca */ /* 0x000fe200000e0000 */
[----:B------:R-:W-:Y:S01]  /*8de0*/  BSSY.RECONVERGENT B0, `(.L_x_148) ;  /* 0x000005d000007945 */ /* 0x000fe20003800200 */
[C---:B----4-:R-:W-:Y:S02]  /*8df0*/  SHF.L.U32 R0, R28.reuse, 0x10, RZ ;  /* 0x000000101c007819 */ /* 0x050fe400000006ff */
[----:B------:R-:W-:Y:S02]  /*8e00*/  LOP3.LUT R2, R28, 0xffff0000, RZ, 0xc0, !PT ;  /* 0xffff00001c027812 */ /* 0x000fe400078ec0ff */
[C---:B------:R-:W-:Y:S02]  /*8e10*/  SHF.L.U32 R20, R29.reuse, 0x10, RZ ;  /* 0x000000101d147819 */ /* 0x040fe400000006ff */
[----:B------:R-:W-:Y:S02]  /*8e20*/  LOP3.LUT R21, R29, 0xffff0000, RZ, 0xc0, !PT ;  /* 0xffff00001d157812 */ /* 0x000fe400078ec0ff */
[C---:B------:R-:W-:Y:S02]  /*8e30*/  SHF.L.U32 R25, R30.reuse, 0x10, RZ ;  /* 0x000000101e197819 */ /* 0x040fe400000006ff */
[----:B------:R-:W-:Y:S01]  /*8e40*/  LOP3.LUT R27, R30, 0xffff0000, RZ, 0xc0, !PT ;  /* 0xffff00001e1b7812 */ /* 0x000fe200078ec0ff */
[----:B------:R-:W1:Y:S01]  /*8e50*/  LDTM.x16 R4, tmem[UR4+0x10] ;  /* 0x00001004000479ee */ /* 0x000e620008240000 */
[C---:B------:R-:W-:Y:S01]  /*8e60*/  SHF.L.U32 R28, R31.reuse, 0x10, RZ ;  /* 0x000000101f1c7819 */ /* 0x040fe200000006ff */
[----:B------:R-:W-:Y:S01]  /*8e70*/  NOP ;  /* 0x0000000000007918 */ /* 0x000fe20000000000 */
[----:B------:R-:W-:Y:S02]  /*8e80*/  LOP3.LUT R29, R31, 0xffff0000, RZ, 0xc0, !PT ;  /* 0xffff00001f1d7812 */ /* 0x000fe400078ec0ff */
[C---:B------:R-:W-:Y:S02]  /*8e90*/  SHF.L.U32 R30, R36.reuse, 0x10, RZ ;  /* 0x00000010241e7819 */ /* 0x040fe400000006ff */
[----:B------:R-:W-:Y:S02]  /*8ea0*/  LOP3.LUT R31, R36, 0xffff0000, RZ, 0xc0, !PT ;  /* 0xffff0000241f7812 */ /* 0x000fe400078ec0ff */
[C---:B------:R-:W-:Y:S02]  /*8eb0*/  SHF.L.U32 R32, R37.reuse, 0x10, RZ ;  /* 0x0000001025207819 */ /* 0x040fe400000006ff */
[----:B------:R-:W-:Y:S02]  /*8ec0*/  LOP3.LUT R33, R37, 0xffff0000, RZ, 0xc0, !PT ;  /* 0xffff000025217812 */ /* 0x000fe400078ec0ff */
[C---:B------:R-:W-:Y:S02]  /*8ed0*/  SHF.L.U32 R34, R38.reuse, 0x10, RZ ;  /* 0x0000001026227819 */ /* 0x040fe400000006ff */
[----:B------:R-:W-:Y:S02]  /*8ee0*/  LOP3.LUT R35, R38, 0xffff0000, RZ, 0xc0, !PT ;  /* 0xffff000026237812 */ /* 0x000fe400078ec0ff */
[----:B------:R-:W-:Y:S02]  /*8ef0*/  IADD3 R58, PT, PT, R58, 0x290, RZ ;  /* 0x000002903a3a7810 */ /* 0x000fe40007ffe0ff */
[C---:B------:R-:W-:Y:S02]  /*8f00*/  SHF.L.U32 R36, R39.reuse, 0x10, RZ ;  /* 0x0000001027247819 */ /* 0x040fe400000006ff */
[----:B------:R-:W-:Y:S02]  /*8f10*/  LOP3.LUT R58, R58, 0xfefffff8, RZ, 0xc0, !PT ;  /* 0xfefffff83a3a7812 */ /* 0x000fe400078ec0ff */
[----:B------:R-:W-:Y:S01]  /*8f20*/  LOP3.LUT R37, R39, 0xffff0000, RZ, 0xc0, !PT ;  /* 0xffff000027257812 */ /* 0x000fe200078ec0ff */
[C---:B-1----:R-:W-:Y:S01]  /*8f30*/  FMUL R4, R24.reuse, R4 ;  /* 0x0000000418047220 */ /* 0x042fe20000400000 */
[----:B------:R1:W-:Y:S01]  /*8f40*/  SYNCS.ARRIVE.TRANS64.RED.A1T0 RZ, [R58+URZ], RZ ;  /* 0x000000ff3aff79a7 */ /* 0x0003e200081004ff */
[C---:B------:R-:W-:Y:S01]  /*8f50*/  FMUL R5, R24.reuse, R5 ;  /* 0x0000000518057220 */ /* 0x040fe20000400000 */
[----:B------:R-:W-:Y:S01]  /*8f60*/  FMUL R6, R24, R6 ;  /* 0x0000000618067220 */ /* 0x000fe20000400000 */
[----:B------:R-:W-:Y:S01]  /*8f70*/  FFMA R4, R26, R0, R4 ;  /* 0x000000001a047223 */ /* 0x000fe20000000004 */
[----:B------:R-:W-:Y:S01]  /*8f80*/  FMUL R0, R24, R7 ;  /* 0x0000000718007220 */ /* 0x000fe20000400000 */
[C---:B------:R-:W-:Y:S01]  /*8f90*/  FFMA R5, R26.reuse, R2, R5 ;  /* 0x000000021a057223 */ /* 0x040fe20000000005 */
[----:B------:R-:W-:Y:S01]  /*8fa0*/  FFMA R6, R26, R20, R6 ;  /* 0x000000141a067223 */ /* 0x000fe20000000006 */
[----:B------:R-:W-:Y:S01]  /*8fb0*/  FMUL R2, R24, R8 ;  /* 0x0000000818027220 */ /* 0x000fe20000400000 */
[----:B------:R-:W-:Y:S01]  /*8fc0*/  FFMA R0, R26, R21, R0 ;  /* 0x000000151a007223 */ /* 0x000fe20000000000 */
[C---:B------:R-:W-:Y:S01]  /*8fd0*/  FMUL R3, R24.reuse, R9 ;  /* 0x0000000918037220 */ /* 0x040fe20000400000 */
[----:B------:R-:W-:Y:S01]  /*8fe0*/  F2FP.BF16.F32.PACK_AB R4, R5, R4 ;  /* 0x000000040504723e */ /* 0x000fe200000010ff */
[C---:B------:R-:W-:Y:S01]  /*8ff0*/  FMUL R7, R24.reuse, R10 ;  /* 0x0000000a18077220 */ /* 0x040fe20000400000 */
[----:B------:R-:W-:Y:S01]  /*9000*/  FMUL R11, R24, R11 ;  /* 0x0000000b180b7220 */ /* 0x000fe20000400000 */
[----:B------:R-:W-:Y:S01]  /*9010*/  F2FP.BF16.F32.PACK_AB R5, R0, R6 ;  /* 0x000000060005723e */ /* 0x000fe200000010ff */
[----:B------:R-:W-:Y:S01]  /*9020*/  FFMA R2, R26, R25, R2 ;  /* 0x000000191a027223 */ /* 0x000fe20000000002 */
[----:B------:R-:W-:Y:S01]  /*9030*/  FMUL R8, R24, R12 ;  /* 0x0000000c18087220 */ /* 0x000fe20000400000 */
[----:B------:R-:W-:Y:S01]  /*9040*/  MOV R0, UR44 ;  /* 0x0000002c00007c02 */ /* 0x000fe20008000f00 */
[----:B------:R-:W-:Y:S01]  /*9050*/  FFMA R3, R26, R27, R3 ;  /* 0x0000001b1a037223 */ /* 0x000fe20000000003 */
[----:B------:R-:W-:Y:S01]  /*9060*/  FMUL R9, R24, R13 ;  /* 0x0000000d18097220 */ /* 0x000fe20000400000 */
[----:B------:R-:W-:Y:S01]  /*9070*/  FFMA R7, R26, R28, R7 ;  /* 0x0000001c1a077223 */ /* 0x000fe20000000007 */
[----:B------:R-:W-:Y:S01]  /*9080*/  FMUL R10, R24, R14 ;  /* 0x0000000e180a7220 */ /* 0x000fe20000400000 */
[----:B------:R-:W-:Y:S01]  /*9090*/  FFMA R11, R26, R29, R11 ;  /* 0x0000001d1a0b7223 */ /* 0x000fe2000000000b */
[----:B------:R-:W-:Y:S01]  /*90a0*/  FMUL R15, R24, R15 ;  /* 0x0000000f180f7220 */ /* 0x000fe20000400000 */
[----:B------:R-:W-:Y:S01]  /*90b0*/  FFMA R8, R26, R30, R8 ;  /* 0x0000001e1a087223 */ /* 0x000fe20000000008 */
[----:B------:R-:W-:Y:S01]  /*90c0*/  LEA R0, R0, R52, 0xb ;  /* 0x0000003400007211 */ /* 0x000fe200078e58ff */
[----:B------:R-:W-:Y:S01]  /*90d0*/  FMUL R12, R24, R16 ;  /* 0x00000010180c7220 */ /* 0x000fe20000400000 */
[----:B------:R-:W-:Y:S01]  /*90e0*/  FFMA R9, R26, R31, R9 ;  /* 0x0000001f1a097223 */ /* 0x000fe20000000009 */
[----:B------:R-:W-:Y:S01]  /*90f0*/  FMUL R13, R24, R17 ;  /* 0x00000011180d7220 */ /* 0x000fe20000400000 */
[----:B------:R-:W-:Y:S01]  /*9100*/  FFMA R10, R26, R32, R10 ;  /* 0x000000201a0a7223 */ /* 0x000fe2000000000a */
[----:B------:R-:W-:Y:S01]  /*9110*/  FMUL R14, R24, R18 ;  /* 0x00000012180e7220 */ /* 0x000fe20000400000 */
[----:B------:R-:W-:Y:S01]  /*9120*/  FFMA R15, R26, R33, R15 ;  /* 0x000000211a0f7223 */ /* 0x000fe2000000000f */
[----:B------:R-:W-:Y:S01]  /*9130*/  FMUL R19, R24, R19 ;  /* 0x0000001318137220 */ /* 0x000fe20000400000 */
[----:B------:R-:W-:Y:S01]  /*9140*/  F2FP.BF16.F32.PACK_AB R6, R3, R2 ;  /* 0x000000020306723e */ /* 0x000fe200000010ff */
[C---:B------:R-:W-:Y:S01]  /*9150*/  FFMA R12, R26.reuse, R34, R12 ;  /* 0x000000221a0c7223 */ /* 0x040fe2000000000c */
[----:B------:R-:W-:Y:S01]  /*9160*/  F2FP.BF16.F32.PACK_AB R7, R11, R7 ;  /* 0x000000070b07723e */ /* 0x000fe200000010ff */
[----:B------:R-:W-:Y:S01]  /*9170*/  FFMA R13, R26, R35, R13 ;  /* 0x000000231a0d7223 */ /* 0x000fe2000000000d */
[----:B------:R-:W-:Y:S01]  /*9180*/  LEA R0, R0, UR45, 0x1 ;  /* 0x0000002d00007c11 */ /* 0x000fe2000f8e08ff */
[C---:B------:R-:W-:Y:S01]  /*9190*/  FFMA R14, R26.reuse, R36, R14 ;  /* 0x000000241a0e7223 */ /* 0x040fe2000000000e */
[----:B------:R-:W-:Y:S01]  /*91a0*/  FFMA R19, R26, R37, R19 ;  /* 0x000000251a137223 */ /* 0x000fe20000000013 */
[----:B------:R-:W-:Y:S02]  /*91b0*/  F2FP.BF16.F32.PACK_AB R8, R9, R8 ;  /* 0x000000080908723e */ /* 0x000fe400000010ff */
[----:B------:R1:W-:Y:S01]  /*91c0*/  STS.128 [R0+0x300], R4 ;  /* 0x0003000400007388 */ /* 0x0003e20000000c00 */
[----:B------:R-:W-:Y:S02]  /*91d0*/  F2FP.BF16.F32.PACK_AB R9, R15, R10 ;  /* 0x0000000a0f09723e */ /* 0x000fe400000010ff */
        /* <DEDUP_REMOVED lines=15> */
[----:B------:R-:W-:Y:S01]  /*92d0*/  ULEA UR6, UR44, UR45, 0xc ;  /* 0x0000002d2c067291 */ /* 0x000fe2000f8e60ff */
[----:B------:R-:W-:Y:S01]  /*92e0*/  R2UR UR12, R54 ;  /* 0x00000000360c72ca */ /* 0x000fe200000e0000 */
[----:B------:R-:W-:Y:S01]  /*92f0*/  UIADD3 UR9, UPT, UPT, UR47, 0x10, URZ ;  /* 0x000000102f097890 */ /* 0x000fe2000fffe0ff */
[----:B------:R-:W-:Y:S01]  /*9300*/  R2UR UR13, R55 ;  /* 0x00000000370d72ca */ /* 0x000fe200000e0000 */
[----:B------:R-:W-:Y:S02]  /*9310*/  UIADD3 UR8, UPT, UPT, UR6, 0x300, URZ ;  /* 0x0000030006087890 */ /* 0x000fe4000fffe0ff */
[----:B------:R-:W-:Y:S02]  /*9320*/  UIADD3 UR6, UPT, UPT, UR6, 0xb00, URZ ;  /* 0x00000b0006067890 */ /* 0x000fe4000fffe0ff */
[----:B------:R-:W-:Y:S02]  /*9330*/  UIADD3 UR7, UPT, UPT, UR47, 0x30, URZ ;  /* 0x000000302f077890 */ /* 0x000fe4000fffe0ff */
[----:B--2---:R-:W-:Y:S04]  /*9340*/  UIADD3 UR4, UP0, UPT, UR14, 0x780, URZ ;  /* 0x000007800e047890 */ /* 0x004fe8000ff1e0ff */
[----:B------:R-:W-:Y:S09]  /*9350*/  UIADD3.X UR5, UPT, UPT, URZ, UR15, URZ, UP0, !UPT ;  /* 0x0000000fff057290 */ /* 0x000ff200087fe4ff */
[----:B------:R2:W-:Y:S02]  /*9360*/  UTMASTG.5D.IM2COL [UR8], [UR4] ;  /* 0x00000008040073b5 */ /* 0x0005e40008060000 */
[----:B--2---:R-:W-:Y:S01]  /*9370*/  UMOV UR8, UR6 ;  /* 0x0000000600087c82 */ /* 0x004fe20008000000 */
[----:B------:R-:W-:Y:S02]  /*9380*/  UMOV UR9, UR7 ;  /* 0x0000000700097c82 */ /* 0x000fe40008000000 */
[----:B------:R2:W-:Y:S02]  /*9390*/  UTMASTG.5D.IM2COL [UR8], [UR4] ;  /* 0x00000008040073b5 */ /* 0x0005e40008060000 */
[----:B--2---:R0:W-:Y:S02]  /*93a0*/  UTMACMDFLUSH ;  /* 0x00000000000079b7 */ /* 0x0041e40000000000 */
.L_x_149:
[----:B------:R-:W-:Y:S05]  /*93b0*/  BSYNC.RECONVERGENT B0 ;  /* 0x0000000000007941 */ /* 0x000fea0003800200 */
.L_x_148:
[----:B------:R-:W-:Y:S01]  /*93c0*/  UIADD3 UR4, UPT, UPT, UR44, 0x1, URZ ;  /* 0x000000012c047890 */ /* 0x000fe2000fffe0ff */
[----:B------:R-:W-:Y:S03]  /*93d0*/  BSSY.RECONVERGENT B0, `(.L_x_150) ;  /* 0x0000008000007945 */ /* 0x000fe60003800200 */
[----:B------:R-:W-:Y:S04]  /*93e0*/  UISETP.NE.AND UP0, UPT, UR4, 0x3, UPT ;  /* 0x000000030400788c */ /* 0x000fe8000bf05270 */
[----:B------:R-:W-:Y:S02]  /*93f0*/  UISETP.EQ.XOR UP1, UPT, UR46, 0x3, !UP0 ;  /* 0x000000032e00788c */ /* 0x000fe4000c722a70 */
[----:B------:R-:W-:Y:S02]  /*9400*/  USEL UR48, UR4, URZ, UP0 ;  /* 0x000000ff04307287 */ /* 0x000fe40008000000 */
[----:B------:R-:W-:Y:S04]  /*9410*/  USEL UR5, URZ, 0x1, !UP1 ;  /* 0x00000001ff057887 */ /* 0x000fe8000c800000 */
[----:B------:R-:W-:Y:S01]  /*9420*/  ULOP3.LUT UR51, UR51, UR5, URZ, 0x3c, !UPT ;  /* 0x0000000533337292 */ /* 0x000fe2000f8e3cff */
[----:B------:R-:W-:Y:S11]  /*9430*/  @P0 BRA `(.L_x_151) ;  /* 0x0000000000040947 */ /* 0x000ff60003800000 */
[----:B------:R-:W-:Y:S04]  /*9440*/  DEPBAR.LE SB0, 0x1 ;  /* 0x000080400000791a */ /* 0x000fe80000000000 */
.L_x_151:
[----:B------:R-:W-:Y:S05]  /*9450*/  BSYNC.RECONVERGENT B0 ;  /* 0x0000000000007941 */ /* 0x000fea0003800200 */
.L_x_150:
[----:B------:R-:W-:Y:S01]  /*9460*/  BAR.SYNC.DEFER_BLOCKING 0x1, 0x80 ;  /* 0x0042000000007b1d */ /* 0x000fe20000010000 */
[----:B------:R-:W-:Y:S01]  /*9470*/  UISETP.NE.AND UP0, UPT, UR50, -0x2, UPT ;  /* 0xfffffffe3200788c */ /* 0x000fe2000bf05270 */
[----:B------:R-:W-:Y:S08]  /*9480*/  IADD3 R22, PT, PT, R22, 0x1, RZ ;  /* 0x0000000116167810 */ /* 0x000ff00007ffe0ff */
[----:B------:R-:W-:Y:S05]  /*9490*/  BRA.U !UP0, `(.L_x_152) ;  /* 0x0000000108287547 */ /* 0x000fea000b800000 */
[----:B-1----:R-:W1:Y:S01]  /*94a0*/  S2R R0, SR_CgaCtaId ;  /* 0x0000000000007919 */ /* 0x002e620000008800 */
[----:B------:R-:W-:Y:S01]  /*94b0*/  ISETP.NE.AND P0, PT, R60, RZ, PT ;  /* 0x000000ff3c00720c */ /* 0x000fe20003f05270 */
[----:B------:R-:W-:Y:S01]  /*94c0*/  IMAD.U32 R2, RZ, RZ, UR49 ;  /* 0x00000031ff027e24 */ /* 0x000fe2000f8e00ff */
[----:B------:R-:W-:Y:S04]  /*94d0*/  UIADD3 UR4, UPT, UPT, UR49, 0x1, URZ ;  /* 0x0000000131047890 */ /* 0x000fe8000fffe0ff */
[----:B------:R-:W-:Y:S04]  /*94e0*/  UISETP.NE.AND UP0, UPT, UR4, 0x3, UPT ;  /* 0x000000030400788c */ /* 0x000fe8000bf05270 */
[----:B------:R-:W-:Y:S03]  /*94f0*/  USEL UR49, UR4, URZ, UP0 ;  /* 0x000000ff04317287 */ /* 0x000fe60008000000 */
[----:B------:R-:W-:Y:S05]  /*9500*/  @P0 LEA R2, R2, UR45, 0x3 ;  /* 0x0000002d02020c11 */ /* 0x000fea000f8e18ff */
[----:B------:R-:W-:Y:S05]  /*9510*/  @P0 VIADD R2, R2, 0x248 ;  /* 0x0000024802020836 */ /* 0x000fea0000000000 */
[----:B-1----:R-:W-:Y:S04]  /*9520*/  @P0 PRMT R0, R0, 0x654, R2 ;  /* 0x0000065400000816 */ /* 0x002fe80000000002 */
[----:B------:R2:W-:Y:S03]  /*9530*/  @P0 SYNCS.ARRIVE.TRANS64.RED.A1T0 RZ, [R0+URZ], RZ ;  /* 0x000000ff00ff09a7 */ /* 0x0005e600081004ff */
.L_x_152:
[----:B------:R-:W-:Y:S01]  /*9540*/  R2UR UR5, R47 ;  /* 0x000000002f0572ca */ /* 0x000fe200000e0000 */
[----:B------:R-:W-:Y:S01]  /*9550*/  UISETP.NE.AND UP0, UPT, UR60, URZ, UPT ;  /* 0x000000ff3c00728c */ /* 0x000fe2000bf05270 */
[----:B------:R-:W-:Y:S01]  /*9560*/  R2UR UR4, R48 ;  /* 0x00000000300472ca */ /* 0x000fe200000e0000 */
[----:B------:R-:W-:Y:S01]  /*9570*/  UIADD3 UR50, UPT, UPT, UR50, 0x2, URZ ;  /* 0x0000000232327890 */ /* 0x000fe2000fffe0ff */
[----:B------:R-:W-:Y:S01]  /*9580*/  ISETP.NE.AND P0, PT, R22, 0x2, PT ;  /* 0x000000021600780c */ /* 0x000fe20003f05270 */
[----:B------:R-:W-:Y:S01]  /*9590*/  UMOV UR46, UR61 ;  /* 0x0000003d002e7c82 */ /* 0x000fe20008000000 */
[----:B------:R-:W-:Y:S02]  /*95a0*/  LOP3.LUT R50, R50, 0x1, RZ, 0x3c, !PT ;  /* 0x0000000132327812 */ /* 0x000fe400078e3cff */
[----:B-12---:R-:W-:Y:S02]  /*95b0*/  SEL R0, RZ, 0x1, P0 ;  /* 0x00000001ff007807 */ /* 0x006fe40000000000 */
[----:B------:R-:W-:Y:S02]  /*95c0*/  SEL R22, R22, RZ, P0 ;  /* 0x000000ff16167207 */ /* 0x000fe40000000000 */
[----:B------:R-:W-:Y:S01]  /*95d0*/  LOP3.LUT R51, R51, R0, RZ, 0x3c, !PT ;  /* 0x0000000033337212 */ /* 0x000fe200078e3cff */
[----:B------:R-:W-:Y:S02]  /*95e0*/  UIADD3 UR19, UPT, UPT, UR36, UR5, URZ ;  /* 0x0000000524137290 */ /* 0x000fe4000fffe0ff */
[----:B------:R-:W-:Y:S01]  /*95f0*/  UIADD3 UR44, UPT, UPT, UR37, UR4, URZ ;  /* 0x00000004252c7290 */ /* 0x000fe2000fffe0ff */
[----:B------:R-:W-:Y:S11]  /*9600*/  BRA.U UP0, `(.L_x_153) ;  /* 0xffffffd900e87547 */ /* 0x000ff6000b83ffff */
[----:B------:R-:W-:-:S13]  /*9610*/  R2UR UR4, R49 ;  /* 0x00000000310472ca */ /* 0x000fda00000e0000 */
[----:B------:R-:W-:-:S09]  /*9620*/  UISETP.NE.AND UP0, UPT, UR4, URZ, UPT ;  /* 0x000000ff0400728c */ /* 0x000fd2000bf05270 */
[----:B------:R-:W-:Y:S05]  /*9630*/  BRA.U !UP0, `(.L_x_154) ;  /* 0x0000000108487547 */ /* 0x000fea000b800000 */
[----:B------:R-:W1:Y:S02]  /*9640*/  LDCU.64 UR4, c[0x0][0x990] ;  /* 0x00013200ff0477ac */ /* 0x000e640008000a00 */
[----:B-1----:R-:W-:-:S04]  /*9650*/  UISETP.NE.U32.AND UP0, UPT, UR4, URZ, UPT ;  /* 0x000000ff0400728c */ /* 0x002fc8000bf05070 */
[----:B------:R-:W-:-:S09]  /*9660*/  UISETP.NE.AND.EX UP0, UPT, UR5, URZ, UPT, UP0 ;  /* 0x000000ff0500728c */ /* 0x000fd2000bf05300 */
[----:B------:R-:W-:Y:S05]  /*9670*/  BRA.U UP0, `(.L_x_155) ;  /* 0x00000001000c7547 */ /* 0x000fea000b800000 */
[----:B------:R-:W-:-:S13]  /*9680*/  FSETP.NEU.AND P0, PT, R26, RZ, PT ;  /* 0x000000ff1a00720b */ /* 0x000fda0003f0d000 */
[----:B------:R-:W-:Y:S05]  /*9690*/  @!P0 EXIT ;  /* 0x000000000000894d */ /* 0x000fea0003800000 */
[----:B------:R-:W-:Y:S05]  /*96a0*/  BRA `(.L_x_154) ;  /* 0x00000000002c7947 */ /* 0x000fea0003800000 */
.L_x_155:
[----:B------:R-:W-:Y:S01]  /*96b0*/  ISETP.NE.AND P0, PT, R59, RZ, PT ;  /* 0x000000ff3b00720c */ /* 0x000fe20003f05270 */
[----:B------:R-:W-:-:S12]  /*96c0*/  BSSY.RECONVERGENT B0, `(.L_x_154) ;  /* 0x0000009000007945 */ /* 0x000fd80003800200 */
[----:B------:R-:W-:Y:S05]  /*96d0*/  @P0 BRA `(.L_x_156) ;  /* 0x0000000000140947 */ /* 0x000fea0003800000 */
[----:B------:R-:W1:Y:S02]  /*96e0*/  LDCU.64 UR4, c[0x0][0x988] ;  /* 0x00013100ff0477ac */ /* 0x000e640008000a00 */
[----:B-1----:R-:W-:-:S04]  /*96f0*/  ISETP.NE.U32.AND P0, PT, RZ, UR4, PT ;  /* 0x00000004ff007c0c */ /* 0x002fc8000bf05070 */
[----:B------:R-:W-:-:S13]  /*9700*/  ISETP.NE.AND.EX P0, PT, RZ, UR5, PT, P0 ;  /* 0x00000005ff007c0c */ /* 0x000fda000bf05300 */
[----:B------:R-:W-:Y:S05]  /*9710*/  @!P0 EXIT ;  /* 0x000000000000894d */ /* 0x000fea0003800000 */
[----:B------:R-:W-:Y:S05]  /*9720*/  BRA `(.L_x_157) ;  /* 0x0000000000087947 */ /* 0x000fea0003800000 */
.L_x_156:
[----:B------:R-:W-:-:S13]  /*9730*/  FSETP.NEU.AND P0, PT, R26, RZ, PT ;  /* 0x000000ff1a00720b */ /* 0x000fda0003f0d000 */
[----:B------:R-:W-:Y:S05]  /*9740*/  @!P0 EXIT ;  /* 0x000000000000894d */ /* 0x000fea0003800000 */
.L_x_157:
[----:B------:R-:W-:Y:S05]  /*9750*/  BSYNC.RECONVERGENT B0 ;  /* 0x0000000000007941 */ /* 0x000fea0003800200 */
.L_x_154:
[----:B------:R-:W1:Y:S01]  /*9760*/  S2UR UR5, SR_CgaCtaId ;  /* 0x00000000000579c3 */ /* 0x000e620000008800 */
[----:B------:R-:W-:Y:S01]  /*9770*/  ULEA UR4, UR49, UR45, 0x3 ;  /* 0x0000002d31047291 */ /* 0x000fe2000f8e18ff */
[----:B------:R-:W-:-:S04]  /*9780*/  DEPBAR.LE SB0, 0x0 ;  /* 0x000080000000791a */ /* 0x000fc80000000000 */
[----:B------:R-:W-:-:S04]  /*9790*/  UIADD3 UR4, UPT, UPT, UR4, 0x248, URZ ;  /* 0x0000024804047890 */ /* 0x000fc8000fffe0ff */
[----:B-1----:R-:W-:-:S09]  /*97a0*/  UPRMT UR4, UR5, 0x654, UR4 ;  /* 0x0000065405047896 */ /* 0x002fd20008000004 */
[----:B------:R-:W-:Y:S01]  /*97b0*/  SYNCS.ARRIVE.TRANS64.RED.A1T0 RZ, [UR4], RZ ;  /* 0x000000ffffff79a7 */ /* 0x000fe20008100404 */
[----:B------:R-:W-:Y:S05]  /*97c0*/  EXIT ;  /* 0x000000000000794d */ /* 0x000fea0003800000 */
.L_x_25:
[----:B------:R-:W-:Y:S07]  /*97d0*/  MOV R0, UR9 ;  /* 0x0000000900007c02 */ /* 0x000fee0008000f00 */
.L_x_158:
[----:B--2---:R2:W3:Y:S02]  /*97e0*/  SYNCS.PHASECHK.TRANS64.TRYWAIT P0, [R0+URZ+0x118], R4 ;  /* 0x00011804000075a7 */ /* 0x0044e400080011ff */
[----:B---3--:R-:W-:Y:S05]  /*97f0*/  @!P0 NANOSLEEP.SYNCS 0x989680 ;  /* 0x009896800000895d */ /* 0x008fea0003900000 */
[----:B------:R-:W3:Y:S02]  /*9800*/  @!P0 SYNCS.PHASECHK.TRANS64 P0, [R0+URZ+0x118], R4 ;  /* 0x00011804000085a7 */ /* 0x000ee400080010ff */
[----:B---3--:R-:W-:Y:S05]  /*9810*/  @!P0 BRA `(.L_x_158) ;  /* 0xfffffffc00f08947 */ /* 0x008fea000383ffff */
[----:B------:R-:W-:Y:S05]  /*9820*/  BRA `(.L_x_24) ;  /* 0xffffff8400ec7947 */ /* 0x000fea000383ffff */
.L_x_32:
[----:B------:R-:W-:Y:S07]  /*9830*/  MOV R0, UR9 ;  /* 0x0000000900007c02 */ /* 0x000fee0008000f00 */
.L_x_159:
[----:B-1----:R1:W2:Y:S02]  /*9840*/  SYNCS.PHASECHK.TRANS64.TRYWAIT P0, [R0+URZ+0x118], R4 ;  /* 0x00011804000075a7 */ /* 0x0022a400080011ff */
[----:B--2---:R-:W-:Y:S05]  /*9850*/  @!P0 NANOSLEEP.SYNCS 0x989680 ;  /* 0x009896800000895d */ /* 0x004fea0003900000 */
[----:B------:R-:W2:Y:S02]  /*9860*/  @!P0 SYNCS.PHASECHK.TRANS64 P0, [R0+URZ+0x118], R4 ;  /* 0x00011804000085a7 */ /* 0x000ea400080010ff */
[----:B--2---:R-:W-:Y:S05]  /*9870*/  @!P0 BRA `(.L_x_159) ;  /* 0xfffffffc00f08947 */ /* 0x004fea000383ffff */
[----:B------:R-:W-:Y:S05]  /*9880*/  BRA `(.L_x_31) ;  /* 0xffffff8c00907947 */ /* 0x000fea000383ffff */
.L_x_37:
[----:B-1----:R-:W-:-:S07]  /*9890*/  MOV R0, UR30 ;  /* 0x0000001e00007c02 */ /* 0x002fce0008000f00 */
.L_x_160:
[----:B-1----:R1:W2:Y:S02]  /*98a0*/  SYNCS.PHASECHK.TRANS64.TRYWAIT P0, [R0+URZ+0x270], R3 ;  /* 0x00027003000075a7 */ /* 0x0022a400080011ff */
[----:B--2---:R-:W-:Y:S05]  /*98b0*/  @!P0 NANOSLEEP.SYNCS 0x989680 ;  /* 0x009896800000895d */ /* 0x004fea0003900000 */
[----:B------:R-:W2:Y:S02]  /*98c0*/  @!P0 SYNCS.PHASECHK.TRANS64 P0, [R0+URZ+0x270], R3 ;  /* 0x00027003000085a7 */ /* 0x000ea400080010ff */
[----:B--2---:R-:W-:Y:S05]  /*98d0*/  @!P0 BRA `(.L_x_160) ;  /* 0xfffffffc00f08947 */ /* 0x004fea000383ffff */
[----:B------:R-:W-:Y:S05]  /*98e0*/  BRA `(.L_x_161) ;  /* 0xffffff9000747947 */ /* 0x000fea000383ffff */
.L_x_41:
[----:B------:R-:W-:-:S07]  /*98f0*/  MOV R0, UR4 ;  /* 0x0000000400007c02 */ /* 0x000fce0008000f00 */
.L_x_162:
[----:B-1----:R1:W2:Y:S02]  /*9900*/  SYNCS.PHASECHK.TRANS64.TRYWAIT P0, [R0+URZ], R2 ;  /* 0x00000002000075a7 */ /* 0x0022a400080011ff */
[----:B--2---:R-:W-:Y:S05]  /*9910*/  @!P0 NANOSLEEP.SYNCS 0x989680 ;  /* 0x009896800000895d */ /* 0x004fea0003900000 */
[----:B------:R-:W2:Y:S02]  /*9920*/  @!P0 SYNCS.PHASECHK.TRANS64 P0, [R0+URZ], R2 ;  /* 0x00000002000085a7 */ /* 0x000ea400080010ff */
[----:B--2---:R-:W-:Y:S05]  /*9930*/  @!P0 BRA `(.L_x_162) ;  /* 0xfffffffc00f08947 */ /* 0x004fea000383ffff */
[----:B------:R-:W-:Y:S05]  /*9940*/  BRA `(.L_x_163) ;  /* 0xffffff98000c7947 */ /* 0x000fea000383ffff */
.L_x_42:
[----:B------:R-:W-:-:S07]  /*9950*/  MOV R0, UR5 ;  /* 0x0000000500007c02 */ /* 0x000fce0008000f00 */
.L_x_164:
[----:B-1----:R1:W2:Y:S02]  /*9960*/  SYNCS.PHASECHK.TRANS64.TRYWAIT P0, [R0+URZ], R2 ;  /* 0x00000002000075a7 */ /* 0x0022a400080011ff */
[----:B--2---:R-:W-:Y:S05]  /*9970*/  @!P0 NANOSLEEP.SYNCS 0x989680 ;  /* 0x009896800000895d */ /* 0x004fea0003900000 */
[----:B------:R-:W2:Y:S02]  /*9980*/  @!P0 SYNCS.PHASECHK.TRANS64 P0, [R0+URZ], R2 ;  /* 0x00000002000085a7 */ /* 0x000ea400080010ff */
[----:B--2---:R-:W-:Y:S05]  /*9990*/  @!P0 BRA `(.L_x_164) ;  /* 0xfffffffc00f08947 */ /* 0x004fea000383ffff */
[----:B------:R-:W-:Y:S05]  /*99a0*/  BRA `(.L_x_165) ;  /* 0xffffff98001c7947 */ /* 0x000fea000383ffff */
.L_x_43:
[----:B------:R-:W-:-:S07]  /*99b0*/  MOV R0, UR5 ;  /* 0x0000000500007c02 */ /* 0x000fce0008000f00 */
.L_x_166:
[----:B-1----:R1:W2:Y:S02]  /*99c0*/  SYNCS.PHASECHK.TRANS64.TRYWAIT P0, [R0+URZ], R2 ;  /* 0x00000002000075a7 */ /* 0x0022a400080011ff */
[----:B--2---:R-:W-:Y:S05]  /*99d0*/  @!P0 NANOSLEEP.SYNCS 0x989680 ;  /* 0x009896800000895d */ /* 0x004fea0003900000 */
[----:B------:R-:W2:Y:S02]  /*99e0*/  @!P0 SYNCS.PHASECHK.TRANS64 P0, [R0+URZ], R2 ;  /* 0x00000002000085a7 */ /* 0x000ea400080010ff */
[----:B--2---:R-:W-:Y:S05]  /*99f0*/  @!P0 BRA `(.L_x_166) ;  /* 0xfffffffc00f08947 */ /* 0x004fea000383ffff */
[----:B------:R-:W-:Y:S05]  /*9a00*/  BRA `(.L_x_167) ;  /* 0xffffff98002c7947 */ /* 0x000fea000383ffff */
.L_x_44:
[----:B------:R-:W-:-:S07]  /*9a10*/  MOV R0, UR5 ;  /* 0x0000000500007c02 */ /* 0x000fce0008000f00 */
.L_x_168:
[----:B-1----:R1:W2:Y:S02]  /*9a20*/  SYNCS.PHASECHK.TRANS64.TRYWAIT P0, [R0+URZ], R2 ;  /* 0x00000002000075a7 */ /* 0x0022a400080011ff */
[----:B--2---:R-:W-:Y:S05]  /*9a30*/  @!P0 NANOSLEEP.SYNCS 0x989680 ;  /* 0x009896800000895d */ /* 0x004fea0003900000 */
[----:B------:R-:W2:Y:S02]  /*9a40*/  @!P0 SYNCS.PHASECHK.TRANS64 P0, [R0+URZ], R2 ;  /* 0x00000002000085a7 */ /* 0x000ea400080010ff */
[----:B--2---:R-:W-:Y:S05]  /*9a50*/  @!P0 BRA `(.L_x_168) ;  /* 0xfffffffc00f08947 */ /* 0x004fea000383ffff */
[----:B------:R-:W-:Y:S05]  /*9a60*/  BRA `(.L_x_169) ;  /* 0xffffff98003c7947 */ /* 0x000fea000383ffff */
.L_x_45:
[----:B------:R-:W-:-:S07]  /*9a70*/  MOV R0, UR5 ;  /* 0x0000000500007c02 */ /* 0x000fce0008000f00 */
.L_x_170:
[----:B-1----:R1:W2:Y:S02]  /*9a80*/  SYNCS.PHASECHK.TRANS64.TRYWAIT P0, [R0+URZ], R2 ;  /* 0x00000002000075a7 */ /* 0x0022a400080011ff */
[----:B--2---:R-:W-:Y:S05]  /*9a90*/  @!P0 NANOSLEEP.SYNCS 0x989680 ;  /* 0x009896800000895d */ /* 0x004fea0003900000 */
[----:B------:R-:W2:Y:S02]  /*9aa0*/  @!P0 SYNCS.PHASECHK.TRANS64 P0, [R0+URZ], R2 ;  /* 0x00000002000085a7 */ /* 0x000ea400080010ff */
[----:B--2---:R-:W-:Y:S05]  /*9ab0*/  @!P0 BRA `(.L_x_170) ;  /* 0xfffffffc00f08947 */ /* 0x004fea000383ffff */
[----:B------:R-:W-:Y:S05]  /*9ac0*/  BRA `(.L_x_171) ;  /* 0xffffff98004c7947 */ /* 0x000fea000383ffff */
.L_x_46:
[----:B------:R-:W-:-:S07]  /*9ad0*/  MOV R0, UR5 ;  /* 0x0000000500007c02 */ /* 0x000fce0008000f00 */
.L_x_172:
[----:B-1----:R1:W2:Y:S02]  /*9ae0*/  SYNCS.PHASECHK.TRANS64.TRYWAIT P0, [R0+URZ], R2 ;  /* 0x00000002000075a7 */ /* 0x0022a400080011ff */
[----:B--2---:R-:W-:Y:S05]  /*9af0*/  @!P0 NANOSLEEP.SYNCS 0x989680 ;  /* 0x009896800000895d */ /* 0x004fea0003900000 */
[----:B------:R-:W2:Y:S02]  /*9b00*/  @!P0 SYNCS.PHASECHK.TRANS64 P0, [R0+URZ], R2 ;  /* 0x00000002000085a7 */ /* 0x000ea400080010ff */
[----:B--2---:R-:W-:Y:S05]  /*9b10*/  @!P0 BRA `(.L_x_172) ;  /* 0xfffffffc00f08947 */ /* 0x004fea000383ffff */
[----:B------:R-:W-:Y:S05]  /*9b20*/  BRA `(.L_x_173) ;  /* 0xffffff98005c7947 */ /* 0x000fea000383ffff */
.L_x_47:
[----:B------:R-:W-:-:S07]  /*9b30*/  MOV R0, UR5 ;  /* 0x0000000500007c02 */ /* 0x000fce0008000f00 */
.L_x_174:
[----:B-1----:R1:W2:Y:S02]  /*9b40*/  SYNCS.PHASECHK.TRANS64.TRYWAIT P0, [R0+URZ], R2 ;  /* 0x00000002000075a7 */ /* 0x0022a400080011ff */
[----:B--2---:R-:W-:Y:S05]  /*9b50*/  @!P0 NANOSLEEP.SYNCS 0x989680 ;  /* 0x009896800000895d */ /* 0x004fea0003900000 */
[----:B------:R-:W2:Y:S02]  /*9b60*/  @!P0 SYNCS.PHASECHK.TRANS64 P0, [R0+URZ], R2 ;  /* 0x00000002000085a7 */ /* 0x000ea400080010ff */
[----:B--2---:R-:W-:Y:S05]  /*9b70*/  @!P0 BRA `(.L_x_174) ;  /* 0xfffffffc00f08947 */ /* 0x004fea000383ffff */
[----:B------:R-:W-:Y:S05]  /*9b80*/  BRA `(.L_x_175) ;  /* 0xffffff98006c7947 */ /* 0x000fea000383ffff */
.L_x_48:
[----:B------:R-:W-:-:S07]  /*9b90*/  MOV R0, UR5 ;  /* 0x0000000500007c02 */ /* 0x000fce0008000f00 */
.L_x_176:
[----:B-1----:R1:W2:Y:S02]  /*9ba0*/  SYNCS.PHASECHK.TRANS64.TRYWAIT P0, [R0+URZ], R2 ;  /* 0x00000002000075a7 */ /* 0x0022a400080011ff */
[----:B--2---:R-:W-:Y:S05]  /*9bb0*/  @!P0 NANOSLEEP.SYNCS 0x989680 ;  /* 0x009896800000895d */ /* 0x004fea0003900000 */
[----:B------:R-:W2:Y:S02]  /*9bc0*/  @!P0 SYNCS.PHASECHK.TRANS64 P0, [R0+URZ], R2 ;  /* 0x00000002000085a7 */ /* 0x000ea400080010ff */
[----:B--2---:R-:W-:Y:S05]  /*9bd0*/  @!P0 BRA `(.L_x_176) ;  /* 0xfffffffc00f08947 */ /* 0x004fea000383ffff */
[----:B------:R-:W-:Y:S05]  /*9be0*/  BRA `(.L_x_177) ;  /* 0xffffff98007c7947 */ /* 0x000fea000383ffff */
.L_x_49:
[----:B------:R-:W-:-:S07]  /*9bf0*/  MOV R0, UR5 ;  /* 0x0000000500007c02 */ /* 0x000fce0008000f00 */
.L_x_178:
[----:B-1----:R1:W2:Y:S02]  /*9c00*/  SYNCS.PHASECHK.TRANS64.TRYWAIT P0, [R0+URZ], R2 ;  /* 0x00000002000075a7 */ /* 0x0022a400080011ff */
[----:B--2---:R-:W-:Y:S05]  /*9c10*/  @!P0 NANOSLEEP.SYNCS 0x989680 ;  /* 0x009896800000895d */ /* 0x004fea0003900000 */
[----:B------:R-:W2:Y:S02]  /*9c20*/  @!P0 SYNCS.PHASECHK.TRANS64 P0, [R0+URZ], R2 ;  /* 0x00000002000085a7 */ /* 0x000ea400080010ff */
[----:B--2---:R-:W-:Y:S05]  /*9c30*/  @!P0 BRA `(.L_x_178) ;  /* 0xfffffffc00f08947 */ /* 0x004fea000383ffff */
[----:B------:R-:W-:Y:S05]  /*9c40*/  BRA `(.L_x_179) ;  /* 0xffffff98008c7947 */ /* 0x000fea000383ffff */
.L_x_50:
[----:B------:R-:W-:-:S07]  /*9c50*/  MOV R0, UR5 ;  /* 0x0000000500007c02 */ /* 0x000fce0008000f00 */
.L_x_180:
[----:B-1----:R1:W2:Y:S02]  /*9c60*/  SYNCS.PHASECHK.TRANS64.TRYWAIT P0, [R0+URZ], R2 ;  /* 0x00000002000075a7 */ /* 0x0022a400080011ff */
[----:B--2---:R-:W-:Y:S05]  /*9c70*/  @!P0 NANOSLEEP.SYNCS 0x989680 ;  /* 0x009896800000895d */ /* 0x004fea0003900000 */
[----:B------:R-:W2:Y:S02]  /*9c80*/  @!P0 SYNCS.PHASECHK.TRANS64 P0, [R0+URZ], R2 ;  /* 0x00000002000085a7 */ /* 0x000ea400080010ff */
[----:B--2---:R-:W-:Y:S05]  /*9c90*/  @!P0 BRA `(.L_x_180) ;  /* 0xfffffffc00f08947 */ /* 0x004fea000383ffff */
[----:B------:R-:W-:Y:S05]  /*9ca0*/  BRA `(.L_x_181) ;  /* 0xffffff98009c7947 */ /* 0x000fea000383ffff */
.L_x_51:
[----:B------:R-:W-:-:S07]  /*9cb0*/  MOV R0, UR5 ;  /* 0x0000000500007c02 */ /* 0x000fce0008000f00 */
.L_x_182:
[----:B-1----:R1:W2:Y:S02]  /*9cc0*/  SYNCS.PHASECHK.TRANS64.TRYWAIT P0, [R0+URZ], R2 ;  /* 0x00000002000075a7 */ /* 0x0022a400080011ff */
[----:B--2---:R-:W-:Y:S05]  /*9cd0*/  @!P0 NANOSLEEP.SYNCS 0x989680 ;  /* 0x009896800000895d */ /* 0x004fea0003900000 */
[----:B------:R-:W2:Y:S02]  /*9ce0*/  @!P0 SYNCS.PHASECHK.TRANS64 P0, [R0+URZ], R2 ;  /* 0x00000002000085a7 */ /* 0x000ea400080010ff */
[----:B--2---:R-:W-:Y:S05]  /*9cf0*/  @!P0 BRA `(.L_x_182) ;  /* 0xfffffffc00f08947 */ /* 0x004fea000383ffff */
[----:B------:R-:W-:Y:S05]  /*9d00*/  BRA `(.L_x_183) ;  /* 0xffffff9800ac7947 */ /* 0x000fea000383ffff */
.L_x_52:
[----:B------:R-:W-:-:S07]  /*9d10*/  MOV R0, UR5 ;  /* 0x0000000500007c02 */ /* 0x000fce0008000f00 */
.L_x_184:
[----:B-1----:R1:W2:Y:S02]  /*9d20*/  SYNCS.PHASECHK.TRANS64.TRYWAIT P0, [R0+URZ], R2 ;  /* 0x00000002000075a7 */ /* 0x0022a400080011ff */
[----:B--2---:R-:W-:Y:S05]  /*9d30*/  @!P0 NANOSLEEP.SYNCS 0x989680 ;  /* 0x009896800000895d */ /* 0x004fea0003900000 */
[----:B------:R-:W2:Y:S02]  /*9d40*/  @!P0 SYNCS.PHASECHK.TRANS64 P0, [R0+URZ], R2 ;  /* 0x00000002000085a7 */ /* 0x000ea400080010ff */
[----:B--2---:R-:W-:Y:S05]  /*9d50*/  @!P0 BRA `(.L_x_184) ;  /* 0xfffffffc00f08947 */ /* 0x004fea000383ffff */
[----:B------:R-:W-:Y:S05]  /*9d60*/  BRA `(.L_x_185) ;  /* 0xffffff9800bc7947 */ /* 0x000fea000383ffff */
.L_x_53:
[----:B------:R-:W-:-:S07]  /*9d70*/  MOV R0, UR5 ;  /* 0x0000000500007c02 */ /* 0x000fce0008000f00 */
.L_x_186:
[----:B-1----:R1:W2:Y:S02]  /*9d80*/  SYNCS.PHASECHK.TRANS64.TRYWAIT P0, [R0+URZ], R2 ;  /* 0x00000002000075a7 */ /* 0x0022a400080011ff */
[----:B--2---:R-:W-:Y:S05]  /*9d90*/  @!P0 NANOSLEEP.SYNCS 0x989680 ;  /* 0x009896800000895d */ /* 0x004fea0003900000 */
[----:B------:R-:W2:Y:S02]  /*9da0*/  @!P0 SYNCS.PHASECHK.TRANS64 P0, [R0+URZ], R2 ;  /* 0x00000002000085a7 */ /* 0x000ea400080010ff */
[----:B--2---:R-:W-:Y:S05]  /*9db0*/  @!P0 BRA `(.L_x_186) ;  /* 0xfffffffc00f08947 */ /* 0x004fea000383ffff */
[----:B------:R-:W-:Y:S05]  /*9dc0*/  BRA `(.L_x_187) ;  /* 0xffffff9800cc7947 */ /* 0x000fea000383ffff */
.L_x_54:
[----:B------:R-:W-:-:S07]  /*9dd0*/  MOV R0, UR5 ;  /* 0x0000000500007c02 */ /* 0x000fce0008000f00 */
.L_x_188:
[----:B-1----:R1:W2:Y:S02]  /*9de0*/  SYNCS.PHASECHK.TRANS64.TRYWAIT P0, [R0+URZ], R2 ;  /* 0x00000002000075a7 */ /* 0x0022a400080011ff */
[----:B--2---:R-:W-:Y:S05]  /*9df0*/  @!P0 NANOSLEEP.SYNCS 0x989680 ;  /* 0x009896800000895d */ /* 0x004fea0003900000 */
[----:B------:R-:W2:Y:S02]  /*9e00*/  @!P0 SYNCS.PHASECHK.TRANS64 P0, [R0+URZ], R2 ;  /* 0x00000002000085a7 */ /* 0x000ea400080010ff */
[----:B--2---:R-:W-:Y:S05]  /*9e10*/  @!P0 BRA `(.L_x_188) ;  /* 0xfffffffc00f08947 */ /* 0x004fea000383ffff */
[----:B------:R-:W-:Y:S05]  /*9e20*/  BRA `(.L_x_189) ;  /* 0xffffff9800dc7947 */ /* 0x000fea000383ffff */
.L_x_55:
[----:B------:R-:W-:-:S07]  /*9e30*/  MOV R0, UR5 ;  /* 0x0000000500007c02 */ /* 0x000fce0008000f00 */
.L_x_190:
[----:B-1----:R1:W2:Y:S02]  /*9e40*/  SYNCS.PHASECHK.TRANS64.TRYWAIT P0, [R0+URZ], R2 ;  /* 0x00000002000075a7 */ /* 0x0022a400080011ff */
[----:B--2---:R-:W-:Y:S05]  /*9e50*/  @!P0 NANOSLEEP.SYNCS 0x989680 ;  /* 0x009896800000895d */ /* 0x004fea0003900000 */
[----:B------:R-:W2:Y:S02]  /*9e60*/  @!P0 SYNCS.PHASECHK.TRANS64 P0, [R0+URZ], R2 ;  /* 0x00000002000085a7 */ /* 0x000ea400080010ff */
[----:B--2---:R-:W-:Y:S05]  /*9e70*/  @!P0 BRA `(.L_x_190) ;  /* 0xfffffffc00f08947 */ /* 0x004fea000383ffff */
[----:B------:R-:W-:Y:S05]  /*9e80*/  BRA `(.L_x_191) ;  /* 0xffffff9800ec7947 */ /* 0x000fea000383ffff */
.L_x_56:
[----:B------:R-:W-:-:S07]  /*9e90*/  MOV R0, UR5 ;  /* 0x0000000500007c02 */ /* 0x000fce0008000f00 */
.L_x_192:
[----:B-1----:R1:W2:Y:S02]  /*9ea0*/  SYNCS.PHASECHK.TRANS64.TRYWAIT P0, [R0+URZ], R2 ;  /* 0x00000002000075a7 */ /* 0x0022a400080011ff */
[----:B--2---:R-:W-:Y:S05]  /*9eb0*/  @!P0 NANOSLEEP.SYNCS 0x989680 ;  /* 0x009896800000895d */ /* 0x004fea0003900000 */
[----:B------:R-:W2:Y:S02]  /*9ec0*/  @!P0 SYNCS.PHASECHK.TRANS64 P0, [R0+URZ], R2 ;  /* 0x00000002000085a7 */ /* 0x000ea400080010ff */
[----:B--2---:R-:W-:Y:S05]  /*9ed0*/  @!P0 BRA `(.L_x_192) ;  /* 0xfffffffc00f08947 */ /* 0x004fea000383ffff */
[----:B------:R-:W-:Y:S05]  /*9ee0*/  BRA `(.L_x_193) ;  /* 0xffffff9800fc7947 */ /* 0x000fea000383ffff */
.L_x_57:
[----:B------:R-:W-:-:S07]  /*9ef0*/  MOV R0, UR5 ;  /* 0x0000000500007c02 */ /* 0x000fce0008000f00 */
.L_x_194:
[----:B-1----:R1:W2:Y:S02]  /*9f00*/  SYNCS.PHASECHK.TRANS64.TRYWAIT P0, [R0+URZ], R2 ;  /* 0x00000002000075a7 */ /* 0x0022a400080011ff */
[----:B--2---:R-:W-:Y:S05]  /*9f10*/  @!P0 NANOSLEEP.SYNCS 0x989680 ;  /* 0x009896800000895d */ /* 0x004fea0003900000 */
[----:B------:R-:W2:Y:S02]  /*9f20*/  @!P0 SYNCS.PHASECHK.TRANS64 P0, [R0+URZ], R2 ;  /* 0x00000002000085a7 */ /* 0x000ea400080010ff */
[----:B--2---:R-:W-:Y:S05]  /*9f30*/  @!P0 BRA `(.L_x_194) ;  /* 0xfffffffc00f08947 */ /* 0x004fea000383ffff */
[----:B------:R-:W-:Y:S05]  /*9f40*/  BRA `(.L_x_195) ;  /* 0xffffff9c000c7947 */ /* 0x000fea000383ffff */
.L_x_58:
[----:B------:R-:W-:-:S07]  /*9f50*/  MOV R0, UR5 ;  /* 0x0000000500007c02 */ /* 0x000fce0008000f00 */
.L_x_196:
[----:B-1----:R1:W2:Y:S02]  /*9f60*/  SYNCS.PHASECHK.TRANS64.TRYWAIT P0, [R0+URZ], R2 ;  /* 0x00000002000075a7 */ /* 0x0022a400080011ff */
[----:B--2---:R-:W-:Y:S05]  /*9f70*/  @!P0 NANOSLEEP.SYNCS 0x989680 ;  /* 0x009896800000895d */ /* 0x004fea0003900000 */
[----:B------:R-:W2:Y:S02]  /*9f80*/  @!P0 SYNCS.PHASECHK.TRANS64 P0, [R0+URZ], R2 ;  /* 0x00000002000085a7 */ /* 0x000ea400080010ff */
[----:B--2---:R-:W-:Y:S05]  /*9f90*/  @!P0 BRA `(.L_x_196) ;  /* 0xfffffffc00f08947 */ /* 0x004fea000383ffff */
[----:B------:R-:W-:Y:S05]  /*9fa0*/  BRA `(.L_x_197) ;  /* 0xffffff9c001c7947 */ /* 0x000fea000383ffff */
.L_x_59:
[----:B------:R-:W-:-:S07]  /*9fb0*/  MOV R0, UR5 ;  /* 0x0000000500007c02 */ /* 0x000fce0008000f00 */
.L_x_198:
[----:B-1----:R1:W2:Y:S02]  /*9fc0*/  SYNCS.PHASECHK.TRANS64.TRYWAIT P0, [R0+URZ], R2 ;  /* 0x00000002000075a7 */ /* 0x0022a400080011ff */
[----:B--2---:R-:W-:Y:S05]  /*9fd0*/  @!P0 NANOSLEEP.SYNCS 0x989680 ;  /* 0x009896800000895d */ /* 0x004fea0003900000 */
[----:B------:R-:W2:Y:S02]  /*9fe0*/  @!P0 SYNCS.PHASECHK.TRANS64 P0, [R0+URZ], R2 ;  /* 0x00000002000085a7 */ /* 0x000ea400080010ff */
[----:B--2---:R-:W-:Y:S05]  /*9ff0*/  @!P0 BRA `(.L_x_198) ;  /* 0xfffffffc00f08947 */ /* 0x004fea000383ffff */
[----:B------:R-:W-:Y:S05]  /*a000*/  BRA `(.L_x_199) ;  /* 0xffffff9c002c7947 */ /* 0x000fea000383ffff */
.L_x_60:
[----:B------:R-:W-:-:S07]  /*a010*/  MOV R0, UR5 ;  /* 0x0000000500007c02 */ /* 0x000fce0008000f00 */
.L_x_200:
[----:B-1----:R1:W2:Y:S02]  /*a020*/  SYNCS.PHASECHK.TRANS64.TRYWAIT P0, [R0+URZ], R2 ;  /* 0x00000002000075a7 */ /* 0x0022a400080011ff */
[----:B--2---:R-:W-:Y:S05]  /*a030*/  @!P0 NANOSLEEP.SYNCS 0x989680 ;  /* 0x009896800000895d */ /* 0x004fea0003900000 */
[----:B------:R-:W2:Y:S02]  /*a040*/  @!P0 SYNCS.PHASECHK.TRANS64 P0, [R0+URZ], R2 ;  /* 0x00000002000085a7 */ /* 0x000ea400080010ff */
[----:B--2---:R-:W-:Y:S05]  /*a050*/  @!P0 BRA `(.L_x_200) ;  /* 0xfffffffc00f08947 */ /* 0x004fea000383ffff */
[----:B------:R-:W-:Y:S05]  /*a060*/  BRA `(.L_x_201) ;  /* 0xffffff9c003c7947 */ /* 0x000fea000383ffff */
.L_x_61:
[----:B------:R-:W-:-:S07]  /*a070*/  MOV R0, UR5 ;  /* 0x0000000500007c02 */ /* 0x000fce0008000f00 */
.L_x_202:
[----:B-1----:R1:W2:Y:S02]  /*a080*/  SYNCS.PHASECHK.TRANS64.TRYWAIT P0, [R0+URZ], R2 ;  /* 0x00000002000075a7 */ /* 0x0022a400080011ff */
[----:B--2---:R-:W-:Y:S05]  /*a090*/  @!P0 NANOSLEEP.SYNCS 0x989680 ;  /* 0x009896800000895d */ /* 0x004fea0003900000 */
[----:B------:R-:W2:Y:S02]  /*a0a0*/  @!P0 SYNCS.PHASECHK.TRANS64 P0, [R0+URZ], R2 ;  /* 0x00000002000085a7 */ /* 0x000ea400080010ff */
[----:B--2---:R-:W-:Y:S05]  /*a0b0*/  @!P0 BRA `(.L_x_202) ;  /* 0xfffffffc00f08947 */ /* 0x004fea000383ffff */
[----:B------:R-:W-:Y:S05]  /*a0c0*/  BRA `(.L_x_203) ;  /* 0xffffff9c004c7947 */ /* 0x000fea000383ffff */
.L_x_62:
[----:B------:R-:W-:-:S07]  /*a0d0*/  MOV R0, UR5 ;  /* 0x0000000500007c02 */ /* 0x000fce0008000f00 */
.L_x_204:
[----:B-1----:R1:W2:Y:S02]  /*a0e0*/  SYNCS.PHASECHK.TRANS64.TRYWAIT P0, [R0+URZ], R2 ;  /* 0x00000002000075a7 */ /* 0x0022a400080011ff */
[----:B--2---:R-:W-:Y:S05]  /*a0f0*/  @!P0 NANOSLEEP.SYNCS 0x989680 ;  /* 0x009896800000895d */ /* 0x004fea0003900000 */
[----:B------:R-:W2:Y:S02]  /*a100*/  @!P0 SYNCS.PHASECHK.TRANS64 P0, [R0+URZ], R2 ;  /* 0x00000002000085a7 */ /* 0x000ea400080010ff */
[----:B--2---:R-:W-:Y:S05]  /*a110*/  @!P0 BRA `(.L_x_204) ;  /* 0xfffffffc00f08947 */ /* 0x004fea000383ffff */
[----:B------:R-:W-:Y:S05]  /*a120*/  BRA `(.L_x_205) ;  /* 0xffffff9c005c7947 */ /* 0x000fea000383ffff */
.L_x_63:
[----:B------:R-:W-:-:S07]  /*a130*/  MOV R0, UR5 ;  /* 0x0000000500007c02 */ /* 0x000fce0008000f00 */
.L_x_206:
[----:B-1----:R1:W2:Y:S02]  /*a140*/  SYNCS.PHASECHK.TRANS64.TRYWAIT P0, [R0+URZ], R2 ;  /* 0x00000002000075a7 */ /* 0x0022a400080011ff */
[----:B--2---:R-:W-:Y:S05]  /*a150*/  @!P0 NANOSLEEP.SYNCS 0x989680 ;  /* 0x009896800000895d */ /* 0x004fea0003900000 */
[----:B------:R-:W2:Y:S02]  /*a160*/  @!P0 SYNCS.PHASECHK.TRANS64 P0, [R0+URZ], R2 ;  /* 0x00000002000085a7 */ /* 0x000ea400080010ff */
[----:B--2---:R-:W-:Y:S05]  /*a170*/  @!P0 BRA `(.L_x_206) ;  /* 0xfffffffc00f08947 */ /* 0x004fea000383ffff */
[----:B------:R-:W-:Y:S05]  /*a180*/  BRA `(.L_x_207) ;  /* 0xffffff9c006c7947 */ /* 0x000fea000383ffff */
.L_x_64:
[----:B------:R-:W-:-:S07]  /*a190*/  MOV R0, UR5 ;  /* 0x0000000500007c02 */ /* 0x000fce0008000f00 */
.L_x_208:
[----:B-1----:R1:W2:Y:S02]  /*a1a0*/  SYNCS.PHASECHK.TRANS64.TRYWAIT P0, [R0+URZ], R2 ;  /* 0x00000002000075a7 */ /* 0x0022a400080011ff */
[----:B--2---:R-:W-:Y:S05]  /*a1b0*/  @!P0 NANOSLEEP.SYNCS 0x989680 ;  /* 0x009896800000895d */ /* 0x004fea0003900000 */
[----:B------:R-:W2:Y:S02]  /*a1c0*/  @!P0 SYNCS.PHASECHK.TRANS64 P0, [R0+URZ], R2 ;  /* 0x00000002000085a7 */ /* 0x000ea400080010ff */
[----:B--2---:R-:W-:Y:S05]  /*a1d0*/  @!P0 BRA `(.L_x_208) ;  /* 0xfffffffc00f08947 */ /* 0x004fea000383ffff */
[----:B------:R-:W-:Y:S05]  /*a1e0*/  BRA `(.L_x_209) ;  /* 0xffffff9c007c7947 */ /* 0x000fea000383ffff */
.L_x_65:
[----:B------:R-:W-:-:S07]  /*a1f0*/  MOV R0, UR5 ;  /* 0x0000000500007c02 */ /* 0x000fce0008000f00 */
.L_x_210:
[----:B-1----:R1:W2:Y:S02]  /*a200*/  SYNCS.PHASECHK.TRANS64.TRYWAIT P0, [R0+URZ], R2 ;  /* 0x00000002000075a7 */ /* 0x0022a400080011ff */
[----:B--2---:R-:W-:Y:S05]  /*a210*/  @!P0 NANOSLEEP.SYNCS 0x989680 ;  /* 0x009896800000895d */ /* 0x004fea0003900000 */
[----:B------:R-:W2:Y:S02]  /*a220*/  @!P0 SYNCS.PHASECHK.TRANS64 P0, [R0+URZ], R2 ;  /* 0x00000002000085a7 */ /* 0x000ea400080010ff */
[----:B--2---:R-:W-:Y:S05]  /*a230*/  @!P0 BRA `(.L_x_210) ;  /* 0xfffffffc00f08947 */ /* 0x004fea000383ffff */
[----:B------:R-:W-:Y:S05]  /*a240*/  BRA `(.L_x_211) ;  /* 0xffffff9c008c7947 */ /* 0x000fea000383ffff */
.L_x_66:
[----:B------:R-:W-:-:S07]  /*a250*/  MOV R0, UR5 ;  /* 0x0000000500007c02 */ /* 0x000fce0008000f00 */
.L_x_212:
[----:B-1----:R1:W2:Y:S02]  /*a260*/  SYNCS.PHASECHK.TRANS64.TRYWAIT P0, [R0+URZ], R2 ;  /* 0x00000002000075a7 */ /* 0x0022a400080011ff */
[----:B--2---:R-:W-:Y:S05]  /*a270*/  @!P0 NANOSLEEP.SYNCS 0x989680 ;  /* 0x009896800000895d */ /* 0x004fea0003900000 */
[----:B------:R-:W2:Y:S02]  /*a280*/  @!P0 SYNCS.PHASECHK.TRANS64 P0, [R0+URZ], R2 ;  /* 0x00000002000085a7 */ /* 0x000ea400080010ff */
[----:B--2---:R-:W-:Y:S05]  /*a290*/  @!P0 BRA `(.L_x_212) ;  /* 0xfffffffc00f08947 */ /* 0x004fea000383ffff */
[----:B------:R-:W-:Y:S05]  /*a2a0*/  BRA `(.L_x_213) ;  /* 0xffffff9c009c7947 */ /* 0x000fea000383ffff */
.L_x_67:
[----:B------:R-:W-:-:S07]  /*a2b0*/  MOV R0, UR5 ;  /* 0x0000000500007c02 */ /* 0x000fce0008000f00 */
.L_x_214:
[----:B-1----:R1:W2:Y:S02]  /*a2c0*/  SYNCS.PHASECHK.TRANS64.TRYWAIT P0, [R0+URZ], R2 ;  /* 0x00000002000075a7 */ /* 0x0022a400080011ff */
[----:B--2---:R-:W-:Y:S05]  /*a2d0*/  @!P0 NANOSLEEP.SYNCS 0x989680 ;  /* 0x009896800000895d */ /* 0x004fea0003900000 */
[----:B------:R-:W2:Y:S02]  /*a2e0*/  @!P0 SYNCS.PHASECHK.TRANS64 P0, [R0+URZ], R2 ;  /* 0x00000002000085a7 */ /* 0x000ea400080010ff */
[----:B--2---:R-:W-:Y:S05]  /*a2f0*/  @!P0 BRA `(.L_x_214) ;  /* 0xfffffffc00f08947 */ /* 0x004fea000383ffff */
[----:B------:R-:W-:Y:S05]  /*a300*/  BRA `(.L_x_215) ;  /* 0xffffff9c00ac7947 */ /* 0x000fea000383ffff */
.L_x_68:
[----:B------:R-:W-:-:S07]  /*a310*/  MOV R0, UR5 ;  /* 0x0000000500007c02 */ /* 0x000fce0008000f00 */
.L_x_216:
[----:B-1----:R1:W2:Y:S02]  /*a320*/  SYNCS.PHASECHK.TRANS64.TRYWAIT P0, [R0+URZ], R2 ;  /* 0x00000002000075a7 */ /* 0x0022a400080011ff */
[----:B--2---:R-:W-:Y:S05]  /*a330*/  @!P0 NANOSLEEP.SYNCS 0x989680 ;  /* 0x009896800000895d */ /* 0x004fea0003900000 */
[----:B------:R-:W2:Y:S02]  /*a340*/  @!P0 SYNCS.PHASECHK.TRANS64 P0, [R0+URZ], R2 ;  /* 0x00000002000085a7 */ /* 0x000ea400080010ff */
[----:B--2---:R-:W-:Y:S05]  /*a350*/  @!P0 BRA `(.L_x_216) ;  /* 0xfffffffc00f08947 */ /* 0x004fea000383ffff */
[----:B------:R-:W-:Y:S05]  /*a360*/  BRA `(.L_x_217) ;  /* 0xffffff9c00bc7947 */ /* 0x000fea000383ffff */
.L_x_69:
[----:B------:R-:W-:-:S07]  /*a370*/  MOV R0, UR5 ;  /* 0x0000000500007c02 */ /* 0x000fce0008000f00 */
.L_x_218:
[----:B-1----:R1:W2:Y:S02]  /*a380*/  SYNCS.PHASECHK.TRANS64.TRYWAIT P0, [R0+URZ], R2 ;  /* 0x00000002000075a7 */ /* 0x0022a400080011ff */
[----:B--2---:R-:W-:Y:S05]  /*a390*/  @!P0 NANOSLEEP.SYNCS 0x989680 ;  /* 0x009896800000895d */ /* 0x004fea0003900000 */
[----:B------:R-:W2:Y:S02]  /*a3a0*/  @!P0 SYNCS.PHASECHK.TRANS64 P0, [R0+URZ], R2 ;  /* 0x00000002000085a7 */ /* 0x000ea400080010ff */
[----:B--2---:R-:W-:Y:S05]  /*a3b0*/  @!P0 BRA `(.L_x_218) ;  /* 0xfffffffc00f08947 */ /* 0x004fea000383ffff */
[----:B------:R-:W-:Y:S05]  /*a3c0*/  BRA `(.L_x_219) ;  /* 0xffffff9c00cc7947 */ /* 0x000fea000383ffff */
.L_x_70:
[----:B------:R-:W-:-:S07]  /*a3d0*/  MOV R0, UR5 ;  /* 0x0000000500007c02 */ /* 0x000fce0008000f00 */
.L_x_220:
[----:B-1----:R1:W2:Y:S02]  /*a3e0*/  SYNCS.PHASECHK.TRANS64.TRYWAIT P0, [R0+URZ], R2 ;  /* 0x00000002000075a7 */ /* 0x0022a400080011ff */
[----:B--2---:R-:W-:Y:S05]  /*a3f0*/  @!P0 NANOSLEEP.SYNCS 0x989680 ;  /* 0x009896800000895d */ /* 0x004fea0003900000 */
[----:B------:R-:W2:Y:S02]  /*a400*/  @!P0 SYNCS.PHASECHK.TRANS64 P0, [R0+URZ], R2 ;  /* 0x00000002000085a7 */ /* 0x000ea400080010ff */
[----:B--2---:R-:W-:Y:S05]  /*a410*/  @!P0 BRA `(.L_x_220) ;  /* 0xfffffffc00f08947 */ /* 0x004fea000383ffff */
[----:B------:R-:W-:Y:S05]  /*a420*/  BRA `(.L_x_221) ;  /* 0xffffff9c00dc7947 */ /* 0x000fea000383ffff */
.L_x_71:
[----:B------:R-:W-:-:S07]  /*a430*/  MOV R0, UR5 ;  /* 0x0000000500007c02 */ /* 0x000fce0008000f00 */
.L_x_222:
[----:B-1----:R1:W2:Y:S02]  /*a440*/  SYNCS.PHASECHK.TRANS64.TRYWAIT P0, [R0+URZ], R2 ;  /* 0x00000002000075a7 */ /* 0x0022a400080011ff */
[----:B--2---:R-:W-:Y:S05]  /*a450*/  @!P0 NANOSLEEP.SYNCS 0x989680 ;  /* 0x009896800000895d */ /* 0x004fea0003900000 */
[----:B------:R-:W2:Y:S02]  /*a460*/  @!P0 SYNCS.PHASECHK.TRANS64 P0, [R0+URZ], R2 ;  /* 0x00000002000085a7 */ /* 0x000ea400080010ff */
[----:B--2---:R-:W-:Y:S05]  /*a470*/  @!P0 BRA `(.L_x_222) ;  /* 0xfffffffc00f08947 */ /* 0x004fea000383ffff */
[----:B------:R-:W-:Y:S05]  /*a480*/  BRA `(.L_x_223) ;  /* 0xffffff9c00ec7947 */ /* 0x000fea000383ffff */
.L_x_72:
[----:B------:R-:W-:-:S07]  /*a490*/  MOV R0, UR5 ;  /* 0x0000000500007c02 */ /* 0x000fce0008000f00 */
.L_x_224:
[----:B-1----:R1:W2:Y:S02]  /*a4a0*/  SYNCS.PHASECHK.TRANS64.TRYWAIT P0, [R0+URZ], R2 ;  /* 0x00000002000075a7 */ /* 0x0022a400080011ff */
[----:B--2---:R-:W-:Y:S05]  /*a4b0*/  @!P0 NANOSLEEP.SYNCS 0x989680 ;  /* 0x009896800000895d */ /* 0x004fea0003900000 */
[----:B------:R-:W2:Y:S02]  /*a4c0*/  @!P0 SYNCS.PHASECHK.TRANS64 P0, [R0+URZ], R2 ;  /* 0x00000002000085a7 */ /* 0x000ea400080010ff */
[----:B--2---:R-:W-:Y:S05]  /*a4d0*/  @!P0 BRA `(.L_x_224) ;  /* 0xfffffffc00f08947 */ /* 0x004fea000383ffff */
[----:B------:R-:W-:Y:S05]  /*a4e0*/  BRA `(.L_x_225) ;  /* 0xffffff9c00fc7947 */ /* 0x000fea000383ffff */
.L_x_73:
[----:B------:R-:W-:-:S07]  /*a4f0*/  MOV R0, UR5 ;  /* 0x0000000500007c02 */ /* 0x000fce0008000f00 */
.L_x_226:
[----:B-1----:R1:W2:Y:S02]  /*a500*/  SYNCS.PHASECHK.TRANS64.TRYWAIT P0, [R0+URZ], R2 ;  /* 0x00000002000075a7 */ /* 0x0022a400080011ff */
[----:B--2---:R-:W-:Y:S05]  /*a510*/  @!P0 NANOSLEEP.SYNCS 0x989680 ;  /* 0x009896800000895d */ /* 0x004fea0003900000 */
[----:B------:R-:W2:Y:S02]  /*a520*/  @!P0 SYNCS.PHASECHK.TRANS64 P0, [R0+URZ], R2 ;  /* 0x00000002000085a7 */ /* 0x000ea400080010ff */
[----:B--2---:R-:W-:Y:S05]  /*a530*/  @!P0 BRA `(.L_x_226) ;  /* 0xfffffffc00f08947 */ /* 0x004fea000383ffff */
[----:B------:R-:W-:Y:S05]  /*a540*/  BRA `(.L_x_227) ;  /* 0xffffffa0000c7947 */ /* 0x000fea000383ffff */
.L_x_74:
[----:B------:R-:W-:-:S07]  /*a550*/  MOV R0, UR5 ;  /* 0x0000000500007c02 */ /* 0x000fce0008000f00 */
.L_x_228:
[----:B-1----:R1:W2:Y:S02]  /*a560*/  SYNCS.PHASECHK.TRANS64.TRYWAIT P0, [R0+URZ], R2 ;  /* 0x00000002000075a7 */ /* 0x0022a400080011ff */
[----:B--2---:R-:W-:Y:S05]  /*a570*/  @!P0 NANOSLEEP.SYNCS 0x989680 ;  /* 0x009896800000895d */ /* 0x004fea0003900000 */
[----:B------:R-:W2:Y:S02]  /*a580*/  @!P0 SYNCS.PHASECHK.TRANS64 P0, [R0+URZ], R2 ;  /* 0x00000002000085a7 */ /* 0x000ea400080010ff */
[----:B--2---:R-:W-:Y:S05]  /*a590*/  @!P0 BRA `(.L_x_228) ;  /* 0xfffffffc00f08947 */ /* 0x004fea000383ffff */
[----:B------:R-:W-:Y:S05]  /*a5a0*/  BRA `(.L_x_229) ;  /* 0xffffffa0001c7947 */ /* 0x000fea000383ffff */
.L_x_77:
[----:B------:R-:W-:-:S07]  /*a5b0*/  MOV R4, UR4 ;  /* 0x0000000400047c02 */ /* 0x000fce0008000f00 */
.L_x_230:
[----:B--2---:R2:W3:Y:S02]  /*a5c0*/  SYNCS.PHASECHK.TRANS64.TRYWAIT P1, [R4+URZ+0x278], R6 ;  /* 0x00027806040075a7 */ /* 0x0044e400080211ff */
[----:B---3--:R-:W-:Y:S05]  /*a5d0*/  @!P1 NANOSLEEP.SYNCS 0x989680 ;  /* 0x009896800000995d */ /* 0x008fea0003900000 */
[----:B------:R-:W3:Y:S02]  /*a5e0*/  @!P1 SYNCS.PHASECHK.TRANS64 P1, [R4+URZ+0x278], R6 ;  /* 0x00027806040095a7 */ /* 0x000ee400080210ff */
[----:B---3--:R-:W-:Y:S05]  /*a5f0*/  @!P1 BRA `(.L_x_230) ;  /* 0xfffffffc00f09947 */ /* 0x008fea000383ffff */
[----:B------:R-:W-:Y:S05]  /*a600*/  BRA `(.L_x_231) ;  /* 0xffffffa0008c7947 */ /* 0x000fea000383ffff */
.L_x_78:
[----:B--2---:R-:W-:-:S07]  /*a610*/  MOV R4, UR4 ;  /* 0x0000000400047c02 */ /* 0x004fce0008000f00 */
.L_x_232:
[----:B--2---:R2:W3:Y:S02]  /*a620*/  SYNCS.PHASECHK.TRANS64.TRYWAIT P1, [R4+URZ+0x270], R5 ;  /* 0x00027005040075a7 */ /* 0x0044e400080211ff */
[----:B---3--:R-:W-:Y:S05]  /*a630*/  @!P1 NANOSLEEP.SYNCS 0x989680 ;  /* 0x009896800000995d */ /* 0x008fea0003900000 */
[----:B------:R-:W3:Y:S02]  /*a640*/  @!P1 SYNCS.PHASECHK.TRANS64 P1, [R4+URZ+0x270], R5 ;  /* 0x00027005040095a7 */ /* 0x000ee400080210ff */
[----:B---3--:R-:W-:Y:S05]  /*a650*/  @!P1 BRA `(.L_x_232) ;  /* 0xfffffffc00f09947 */ /* 0x008fea000383ffff */
[----:B------:R-:W-:Y:S05]  /*a660*/  BRA `(.L_x_233) ;  /* 0xffffffa000947947 */ /* 0x000fea000383ffff */
.L_x_88:
[----:B--2---:R-:W-:-:S04]  /*a670*/  MOV R5, UR5 ;  /* 0x0000000500057c02 */ /* 0x004fc80008000f00 */
[----:B------:R2:W3:Y:S03]  /*a680*/  SYNCS.PHASECHK.TRANS64.TRYWAIT P0, [R5+URZ+0x8], R6 ;  /* 0x00000806050075a7 */ /* 0x0004e600080011ff */
[----:B---3--:R-:W-:Y:S05]  /*a690*/  @!P0 NANOSLEEP.SYNCS 0x989680 ;  /* 0x009896800000895d */ /* 0x008fea0003900000 */
[----:B------:R-:W3:Y:S02]  /*a6a0*/  @!P0 SYNCS.PHASECHK.TRANS64 P0, [R5+URZ+0x8], R6 ;  /* 0x00000806050085a7 */ /* 0x000ee400080010ff */
[----:B---3--:R-:W-:Y:S05]  /*a6b0*/  @!P0 BRA `(.L_x_88) ;  /* 0xfffffffc00ec8947 */ /* 0x008fea000383ffff */
[----:B------:R-:W-:Y:S05]  /*a6c0*/  BRA `(.L_x_87) ;  /* 0xffffffa400607947 */ /* 0x000fea000383ffff */
.L_x_90:
[----:B------:R-:W-:Y:S01]  /*a6d0*/  BSSY B0, `(.L_x_234) ;  /* 0x0000006000007945 */ /* 0x000fe20003800000 */
[----:B------:R-:W-:-:S07]  /*a6e0*/  MOV R15, 0xffffffff ;  /* 0xffffffff000f7802 */ /* 0x000fce0000000f00 */
[----:B-12--5:R-:W-:Y:S05]  /*a6f0*/  WARPSYNC.COLLECTIVE R15, `(.L_x_235) ;  /* 0x000000000f0c7348 */ /* 0x026fea0003c00000 */
[----:B------:R-:W-:Y:S02]  /*a700*/  ELECT P6, UR79, PT ;  /* 0x00000000004f782f */ /* 0x000fe400038c0000 */
[----:B------:R-:W-:Y:S01]  /*a710*/  MOV R14, UR79 ;  /* 0x0000004f000e7c02 */ /* 0x000fe20008000f00 */
[----:B-12--5:R-:W-:Y:S10]  /*a720*/  ENDCOLLECTIVE ;  /* 0x000000000000791b */ /* 0x026ff40003800000 */
.L_x_235:
[----:B------:R-:W-:Y:S05]  /*a730*/  BSYNC B0 ;  /* 0x0000000000007941 */ /* 0x000fea0003800000 */
.L_x_234:
[----:B------:R-:W-:Y:S05]  /*a740*/  BRA `(.L_x_236) ;  /* 0xffffffa400907947 */ /* 0x000fea000383ffff */
.L_x_92:
[----:B--2---:R-:W-:-:S04]  /*a750*/  MOV R3, UR5 ;  /* 0x0000000500037c02 */ /* 0x004fc80008000f00 */
[----:B------:R2:W3:Y:S03]  /*a760*/  SYNCS.PHASECHK.TRANS64.TRYWAIT P0, [R3+URZ+0x8], R4 ;  /* 0x00000804030075a7 */ /* 0x0004e600080011ff */
[----:B---3--:R-:W-:Y:S05]  /*a770*/  @!P0 NANOSLEEP.SYNCS 0x989680 ;  /* 0x009896800000895d */ /* 0x008fea0003900000 */
[----:B------:R-:W3:Y:S02]  /*a780*/  @!P0 SYNCS.PHASECHK.TRANS64 P0, [R3+URZ+0x8], R4 ;  /* 0x00000804030085a7 */ /* 0x000ee400080010ff */
[----:B---3--:R-:W-:Y:S05]  /*a790*/  @!P0 BRA `(.L_x_92) ;  /* 0xfffffffc00ec8947 */ /* 0x008fea000383ffff */
[----:B------:R-:W-:Y:S05]  /*a7a0*/  BRA `(.L_x_91) ;  /* 0xffffffa400947947 */ /* 0x000fea000383ffff */
.L_x_93:
[----:B------:R-:W-:-:S07]  /*a7b0*/  MOV R4, UR17 ;  /* 0x0000001100047c02 */ /* 0x000fce0008000f00 */
.L_x_237:
[----:B-1----:R1:W2:Y:S02]  /*a7c0*/  SYNCS.PHASECHK.TRANS64.TRYWAIT P0, [R4+URZ+0x270], R5 ;  /* 0x00027005040075a7 */ /* 0x0022a400080011ff */
[----:B--2---:R-:W-:Y:S05]  /*a7d0*/  @!P0 NANOSLEEP.SYNCS 0x989680 ;  /* 0x009896800000895d */ /* 0x004fea0003900000 */
[----:B------:R-:W2:Y:S02]  /*a7e0*/  @!P0 SYNCS.PHASECHK.TRANS64 P0, [R4+URZ+0x270], R5 ;  /* 0x00027005040085a7 */ /* 0x000ea400080010ff */
[----:B--2---:R-:W-:Y:S05]  /*a7f0*/  @!P0 BRA `(.L_x_237) ;  /* 0xfffffffc00f08947 */ /* 0x004fea000383ffff */
[----:B------:R-:W-:Y:S05]  /*a800*/  BRA `(.L_x_238) ;  /* 0xffffffa800847947 */ /* 0x000fea000383ffff */
.L_x_95:
[----:B------:R-:W-:-:S07]  /*a810*/  MOV R4, UR22 ;  /* 0x0000001600047c02 */ /* 0x000fce0008000f00 */
.L_x_239:
[----:B-1----:R1:W2:Y:S02]  /*a820*/  SYNCS.PHASECHK.TRANS64.TRYWAIT P0, [R4+URZ+0x290], R5 ;  /* 0x00029005040075a7 */ /* 0x0022a400080011ff */
[----:B--2---:R-:W-:Y:S05]  /*a830*/  @!P0 NANOSLEEP.SYNCS 0x989680 ;  /* 0x009896800000895d */ /* 0x004fea0003900000 */
[----:B------:R-:W2:Y:S02]  /*a840*/  @!P0 SYNCS.PHASECHK.TRANS64 P0, [R4+URZ+0x290], R5 ;  /* 0x00029005040085a7 */ /* 0x000ea400080010ff */
[----:B--2---:R-:W-:Y:S05]  /*a850*/  @!P0 BRA `(.L_x_239) ;  /* 0xfffffffc00f08947 */ /* 0x004fea000383ffff */
[----:B------:R-:W-:Y:S05]  /*a860*/  BRA `(.L_x_94) ;  /* 0xffffffa800a47947 */ /* 0x000fea000383ffff */
.L_x_99:
[----:B-1----:R-:W-:Y:S07]  /*a870*/  MOV R4, UR10 ;  /* 0x0000000a00047c02 */ /* 0x002fee0008000f00 */
.L_x_240:
[----:B-1----:R1:W2:Y:S02]  /*a880*/  SYNCS.PHASECHK.TRANS64.TRYWAIT P0, [R4+URZ], R6 ;  /* 0x00000006040075a7 */ /* 0x0022a400080011ff */
[----:B--2---:R-:W-:Y:S05]  /*a890*/  @!P0 NANOSLEEP.SYNCS 0x989680 ;  /* 0x009896800000895d */ /* 0x004fea0003900000 */
[----:B------:R-:W2:Y:S02]  /*a8a0*/  @!P0 SYNCS.PHASECHK.TRANS64 P0, [R4+URZ], R6 ;  /* 0x00000006040085a7 */ /* 0x000ea400080010ff */
[----:B--2---:R-:W-:Y:S05]  /*a8b0*/  @!P0 BRA `(.L_x_240) ;  /* 0xfffffffc00f08947 */ /* 0x004fea000383ffff */
[----:B------:R-:W-:Y:S05]  /*a8c0*/  BRA `(.L_x_98) ;  /* 0xffffffa800c87947 */ /* 0x000fea000383ffff */
.L_x_103:
[----:B--2---:R-:W-:-:S07]  /*a8d0*/  MOV R0, UR4 ;  /* 0x0000000400007c02 */ /* 0x004fce0008000f00 */
.L_x_241:
[----:B-1----:R1:W2:Y:S02]  /*a8e0*/  SYNCS.PHASECHK.TRANS64.TRYWAIT P0, [R0+URZ], R2 ;  /* 0x00000002000075a7 */ /* 0x0022a400080011ff */
[----:B--2---:R-:W-:Y:S05]  /*a8f0*/  @!P0 NANOSLEEP.SYNCS 0x989680 ;  /* 0x009896800000895d */ /* 0x004fea0003900000 */
[----:B------:R-:W2:Y:S02]  /*a900*/  @!P0 SYNCS.PHASECHK.TRANS64 P0, [R0+URZ], R2 ;  /* 0x00000002000085a7 */ /* 0x000ea400080010ff */
[----:B--2---:R-:W-:Y:S05]  /*a910*/  @!P0 BRA `(.L_x_241) ;  /* 0xfffffffc00f08947 */ /* 0x004fea000383ffff */
[----:B------:R-:W-:Y:S05]  /*a920*/  BRA `(.L_x_242) ;  /* 0xffffffac00a07947 */ /* 0x000fea000383ffff */
.L_x_106:
[----:B------:R-:W-:-:S07]  /*a930*/  MOV R0, UR17 ;  /* 0x0000001100007c02 */ /* 0x000fce0008000f00 */
.L_x_243:
[----:B-1----:R1:W2:Y:S02]  /*a940*/  SYNCS.PHASECHK.TRANS64.TRYWAIT P1, [R0+URZ+0x2a0], R2 ;  /* 0x0002a002000075a7 */ /* 0x0022a400080211ff */
[----:B--2---:R-:W-:Y:S05]  /*a950*/  @!P1 NANOSLEEP.SYNCS 0x989680 ;  /* 0x009896800000995d */ /* 0x004fea0003900000 */
[----:B------:R-:W2:Y:S02]  /*a960*/  @!P1 SYNCS.PHASECHK.TRANS64 P1, [R0+URZ+0x2a0], R2 ;  /* 0x0002a002000095a7 */ /* 0x000ea400080210ff */
[----:B--2---:R-:W-:Y:S05]  /*a970*/  @!P1 BRA `(.L_x_243) ;  /* 0xfffffffc00f09947 */ /* 0x004fea000383ffff */
[----:B------:R-:W-:Y:S05]  /*a980*/  BRA `(.L_x_244) ;  /* 0xffffffac00ec7947 */ /* 0x000fea000383ffff */
.L_x_111:
[----:B------:R-:W-:Y:S07]  /*a990*/  MOV R0, UR27 ;  /* 0x0000001b00007c02 */ /* 0x000fee0008000f00 */
.L_x_245:
[----:B---3--:R3:W4:Y:S02]  /*a9a0*/  SYNCS.PHASECHK.TRANS64.TRYWAIT P0, [R0+URZ+0x270], R2 ;  /* 0x00027002000075a7 */ /* 0x00872400080011ff */
[----:B----4-:R-:W-:Y:S05]  /*a9b0*/  @!P0 NANOSLEEP.SYNCS 0x989680 ;  /* 0x009896800000895d */ /* 0x010fea0003900000 */
[----:B------:R-:W4:Y:S02]  /*a9c0*/  @!P0 SYNCS.PHASECHK.TRANS64 P0, [R0+URZ+0x270], R2 ;  /* 0x00027002000085a7 */ /* 0x000f2400080010ff */
[----:B----4-:R-:W-:Y:S05]  /*a9d0*/  @!P0 BRA `(.L_x_245) ;  /* 0xfffffffc00f08947 */ /* 0x010fea000383ffff */
[----:B------:R-:W-:Y:S05]  /*a9e0*/  BRA `(.L_x_246) ;  /* 0xffffffb4002c7947 */ /* 0x000fea000383ffff */
.L_x_114:
[----:B------:R-:W-:Y:S07]  /*a9f0*/  MOV R0, UR27 ;  /* 0x0000001b00007c02 */ /* 0x000fee0008000f00 */
.L_x_247:
[----:B-1----:R1:W3:Y:S02]  /*aa00*/  SYNCS.PHASECHK.TRANS64.TRYWAIT P2, [R0+URZ+0x268], R2 ;  /* 0x00026802000075a7 */ /* 0x0022e400080411ff */
[----:B---3--:R-:W-:Y:S05]  /*aa10*/  @!P2 NANOSLEEP.SYNCS 0x989680 ;  /* 0x009896800000a95d */ /* 0x008fea0003900000 */
[----:B------:R-:W3:Y:S02]  /*aa20*/  @!P2 SYNCS.PHASECHK.TRANS64 P2, [R0+URZ+0x268], R2 ;  /* 0x000268020000a5a7 */ /* 0x000ee400080410ff */
[----:B---3--:R-:W-:Y:S05]  /*aa30*/  @!P2 BRA `(.L_x_247) ;  /* 0xfffffffc00f0a947 */ /* 0x008fea000383ffff */
[----:B------:R-:W-:Y:S05]  /*aa40*/  BRA `(.L_x_113) ;  /* 0xffffffb8008c7947 */ /* 0x000fea000383ffff */
.L_x_117:
[----:B------:R-:W-:Y:S07]  /*aa50*/  MOV R2, UR17 ;  /* 0x0000001100027c02 */ /* 0x000fee0008000f00 */
.L_x_248:
[----:B-1----:R1:W3:Y:S02]  /*aa60*/  SYNCS.PHASECHK.TRANS64.TRYWAIT P1, [R2+URZ+0x248], R8 ;  /* 0x00024808020075a7 */ /* 0x0022e400080211ff */
[----:B---3--:R-:W-:Y:S05]  /*aa70*/  @!P1 NANOSLEEP.SYNCS 0x989680 ;  /* 0x009896800000995d */ /* 0x008fea0003900000 */
[----:B------:R-:W3:Y:S02]  /*aa80*/  @!P1 SYNCS.PHASECHK.TRANS64 P1, [R2+URZ+0x248], R8 ;  /* 0x00024808020095a7 */ /* 0x000ee400080210ff */
[----:B---3--:R-:W-:Y:S05]  /*aa90*/  @!P1 BRA `(.L_x_248) ;  /* 0xfffffffc00f09947 */ /* 0x008fea000383ffff */
[----:B------:R-:W-:Y:S05]  /*aaa0*/  BRA `(.L_x_249) ;  /* 0xffffffbc00487947 */ /* 0x000fea000383ffff */
.L_x_118:
[----:B------:R-:W-:Y:S07]  /*aab0*/  MOV R0, UR6 ;  /* 0x0000000600007c02 */ /* 0x000fee0008000f00 */
.L_x_250:
[----:B-1----:R1:W3:Y:S02]  /*aac0*/  SYNCS.PHASECHK.TRANS64.TRYWAIT P0, [R0+URZ+0x248], R2 ;  /* 0x00024802000075a7 */ /* 0x0022e400080011ff */
[----:B---3--:R-:W-:Y:S05]  /*aad0*/  @!P0 NANOSLEEP.SYNCS 0x989680 ;  /* 0x009896800000895d */ /* 0x008fea0003900000 */
[----:B------:R-:W3:Y:S02]  /*aae0*/  @!P0 SYNCS.PHASECHK.TRANS64 P0, [R0+URZ+0x248], R2 ;  /* 0x00024802000085a7 */ /* 0x000ee400080010ff */
[----:B---3--:R-:W-:Y:S05]  /*aaf0*/  @!P0 BRA `(.L_x_250) ;  /* 0xfffffffc00f08947 */ /* 0x008fea000383ffff */
[----:B------:R-:W-:Y:S05]  /*ab00*/  BRA `(.L_x_251) ;  /* 0xffffffbc00d47947 */ /* 0x000fea000383ffff */
.L_x_120:
[----:B------:R-:W-:-:S07]  /*ab10*/  MOV R0, UR4 ;  /* 0x0000000400007c02 */ /* 0x000fce0008000f00 */
.L_x_252:
[----:B-1----:R1:W3:Y:S02]  /*ab20*/  SYNCS.PHASECHK.TRANS64.TRYWAIT P0, [R0+URZ], R2 ;  /* 0x00000002000075a7 */ /* 0x0022e400080011ff */
[----:B---3--:R-:W-:Y:S05]  /*ab30*/  @!P0 NANOSLEEP.SYNCS 0x989680 ;  /* 0x009896800000895d */ /* 0x008fea0003900000 */
[----:B------:R-:W3:Y:S02]  /*ab40*/  @!P0 SYNCS.PHASECHK.TRANS64 P0, [R0+URZ], R2 ;  /* 0x00000002000085a7 */ /* 0x000ee400080010ff */
[----:B---3--:R-:W-:Y:S05]  /*ab50*/  @!P0 BRA `(.L_x_252) ;  /* 0xfffffffc00f08947 */ /* 0x008fea000383ffff */
[----:B------:R-:W-:Y:S05]  /*ab60*/  BRA `(.L_x_253) ;  /* 0xffffffc000847947 */ /* 0x000fea000383ffff */
.L_x_121:
[----:B------:R-:W-:-:S07]  /*ab70*/  MOV R0, UR5 ;  /* 0x0000000500007c02 */ /* 0x000fce0008000f00 */
.L_x_254:
[----:B-1----:R1:W3:Y:S02]  /*ab80*/  SYNCS.PHASECHK.TRANS64.TRYWAIT P0, [R0+URZ], R2 ;  /* 0x00000002000075a7 */ /* 0x0022e400080011ff */
[----:B---3--:R-:W-:Y:S05]  /*ab90*/  @!P0 NANOSLEEP.SYNCS 0x989680 ;  /* 0x009896800000895d */ /* 0x008fea0003900000 */
[----:B------:R-:W3:Y:S02]  /*aba0*/  @!P0 SYNCS.PHASECHK.TRANS64 P0, [R0+URZ], R2 ;  /* 0x00000002000085a7 */ /* 0x000ee400080010ff */
[----:B---3--:R-:W-:Y:S05]  /*abb0*/  @!P0 BRA `(.L_x_254) ;  /* 0xfffffffc00f08947 */ /* 0x008fea000383ffff */
[----:B------:R-:W-:Y:S05]  /*abc0*/  BRA `(.L_x_255) ;  /* 0xffffffc000907947 */ /* 0x000fea000383ffff */
.L_x_123:
[----:B------:R-:W-:Y:S07]  /*abd0*/  MOV R0, UR45 ;  /* 0x0000002d00007c02 */ /* 0x000fee0008000f00 */
.L_x_256:
[----:B-1----:R1:W2:Y:S02]  /*abe0*/  SYNCS.PHASECHK.TRANS64.TRYWAIT P0, [R0+URZ+0x270], R2 ;  /* 0x00027002000075a7 */ /* 0x0022a400080011ff */
[----:B--2---:R-:W-:Y:S05]  /*abf0*/  @!P0 NANOSLEEP.SYNCS 0x989680 ;  /* 0x009896800000895d */ /* 0x004fea0003900000 */
[----:B------:R-:W2:Y:S02]  /*ac00*/  @!P0 SYNCS.PHASECHK.TRANS64 P0, [R0+URZ+0x270], R2 ;  /* 0x00027002000085a7 */ /* 0x000ea400080010ff */
[----:B--2---:R-:W-:Y:S05]  /*ac10*/  @!P0 BRA `(.L_x_256) ;  /* 0xfffffffc00f08947 */ /* 0x004fea000383ffff */
[----:B------:R-:W-:Y:S05]  /*ac20*/  BRA `(.L_x_257) ;  /* 0xffffffc4006c7947 */ /* 0x000fea000383ffff */
.L_x_133:
[----:B-1----:R1:W2:Y:S02]  /*ac30*/  SYNCS.PHASECHK.TRANS64.TRYWAIT P1, [R0+URZ+0x230], R2 ;  /* 0x00023002000075a7 */ /* 0x0022a400080211ff */
[----:B--2---:R-:W-:Y:S05]  /*ac40*/  @!P1 NANOSLEEP.SYNCS 0x989680 ;  /* 0x009896800000995d */ /* 0x004fea0003900000 */
[----:B------:R-:W2:Y:S02]  /*ac50*/  @!P1 SYNCS.PHASECHK.TRANS64 P1, [R0+URZ+0x230], R2 ;  /* 0x00023002000095a7 */ /* 0x000ea400080210ff */
[----:B--2---:R-:W-:Y:S05]  /*ac60*/  @!P1 BRA `(.L_x_133) ;  /* 0xfffffffc00f09947 */ /* 0x004fea000383ffff */
[----:B------:R-:W-:Y:S05]  /*ac70*/  BRA `(.L_x_132) ;  /* 0xffffffd400507947 */ /* 0x000fea000383ffff */
.L_x_135:
[----:B-1----:R1:W3:Y:S02]  /*ac80*/  SYNCS.PHASECHK.TRANS64.TRYWAIT P0, [R58+URZ+0x280], R3 ;  /* 0x000280033a0075a7 */ /* 0x0022e400080011ff */
[----:B---3--:R-:W-:Y:S05]  /*ac90*/  @!P0 NANOSLEEP.SYNCS 0x989680 ;  /* 0x009896800000895d */ /* 0x008fea0003900000 */
[----:B------:R-:W3:Y:S02]  /*aca0*/  @!P0 SYNCS.PHASECHK.TRANS64 P0, [R58+URZ+0x280], R3 ;  /* 0x000280033a0085a7 */ /* 0x000ee400080010ff */
[----:B---3--:R-:W-:Y:S05]  /*acb0*/  @!P0 BRA `(.L_x_135) ;  /* 0xfffffffc00f08947 */ /* 0x008fea000383ffff */
[----:B------:R-:W-:Y:S05]  /*acc0*/  BRA `(.L_x_134) ;  /* 0xffffffd400807947 */ /* 0x000fea000383ffff */
.L_x_146:
[----:B-1----:R1:W2:Y:S02]  /*acd0*/  SYNCS.PHASECHK.TRANS64.TRYWAIT P0, [R3+URZ+0x230], R27 ;  /* 0x0002301b030075a7 */ /* 0x0022a400080011ff */
[----:B--2---:R-:W-:Y:S05]  /*ace0*/  @!P0 NANOSLEEP.SYNCS 0x989680 ;  /* 0x009896800000895d */ /* 0x004fea0003900000 */
[----:B------:R-:W2:Y:S02]  /*acf0*/  @!P0 SYNCS.PHASECHK.TRANS64 P0, [R3+URZ+0x230], R27 ;  /* 0x0002301b030085a7 */ /* 0x000ea400080010ff */
[----:B--2---:R-:W-:Y:S05]  /*ad00*/  @!P0 BRA `(.L_x_146) ;  /* 0xfffffffc00f08947 */ /* 0x004fea000383ffff */
[----:B------:R-:W-:Y:S05]  /*ad10*/  BRA `(.L_x_145) ;  /* 0xffffffdc00b87947 */ /* 0x000fea000383ffff */
        .weak           $__internal_0_$__cuda_sm10x_tcgen05_guardrail_trap_col_being_dealloced_not_returned_by_alloc
        .type           $__internal_0_$__cuda_sm10x_tcgen05_guardrail_trap_col_being_dealloced_not_returned_by_alloc,@function
        .size           $__internal_0_$__cuda_sm10x_tcgen05_guardrail_trap_col_being_dealloced_not_returned_by_alloc,($__internal_1_$__cuda_sm10x_tcgen05_guardrail_trap_phase_invalid_during_alloc - $__internal_0_$__cuda_sm10x_tcgen05_guardrail_trap_col_being_dealloced_not_returned_by_alloc)
$__internal_0_$__cuda_sm10x_tcgen05_guardrail_trap_col_being_dealloced_not_returned_by_alloc:
[----:B------:R-:W-:Y:S05]  /*ad20*/  BPT.TRAP 0x1 ;  /* 0x000000040000795c */ /* 0x000fea0000300000 */
[----:B------:R-:W-:-:S04]  /*ad30*/  HFMA2 R3, -RZ, RZ, 0, 0 ;  /* 0x00000000ff037431 */ /* 0x000fc800000001ff */
[----:B------:R-:W-:Y:S05]  /*ad40*/  RET.REL.NODEC R2 `(_ZN7cutlass13device_kernelINS_4conv6kernel13ConvUniversalINS1_16ConvProblemShapeILNS1_8OperatorE0ELi3EEENS1_10collective14CollectiveConvINS1_47MainloopSm100TmaUmmaWarpSpecializedImplicitGemmILS5_0ELi35ELi3ELi1ELi2EN4cute5tupleIJNSA_1CILi2EEENSC_ILi1EEESE_EEEEENSB_IJNSC_ILi128EEENSC_ILi64EEENSB_IJNSC_ILi32EEEEEEEEENS_10bfloat16_tESM_NSA_8TiledMMAINSA_8MMA_AtomIJNSA_26SM100_MMA_F16BF16_2x1SM_SSISM_SM_fLi128ELi64ELNSA_4UMMA5MajorE0ELSR_0ELNSQ_7ScaleInE0ELSS_0EEEEEENSA_6LayoutINSB_IJSE_SE_SE_EEENSB_IJNSC_ILi0EEESX_SX_EEEEENSB_IJNSA_10UnderscoreES10_S10_EEEEENS7_6detail27Sm100ImplicitGemmTileTraitsINSA_25SM100_TMA_2SM_LOAD_IM2COLENSA_14ComposedLayoutINSA_7SwizzleILi2ELi4ELi3EEENSA_18smem_ptr_flag_bitsILi16EEENSV_INSB_IJNSC_ILi8EEESJ_EEENSB_IJSJ_SE_EEEEEEEvEENS14_INSA_18SM100_TMA_2SM_LOADES1F_vEEEENS_8epilogue10collective18CollectiveEpilogueINS1K_23Sm100TmaWarpSpecializedILi3ELi2ELi16ELb1ELb0EEEJNSB_IJSI_SI_SK_EEENSB_IJNSV_ISI_SE_EENSV_INSB_IJNSC_ILi16EEESD_EEENSB_IJSE_SJ_EEEEEEEESM_NSB_IJNSB_IJllllEEESE_SX_EEESM_S1X_NS1K_6fusion15FusionCallbacksIS1O_NS1Y_17LinearCombinationISM_fSM_fLNS_15FloatRoundStyleE2EEES1P_S1V_JEEENSA_5SM1004TMEM4LOAD26SM100_TMEM_LOAD_32dp32b16xENSA_20SM90_TMA_LOAD_IM2COLENS16_INS17_ILi1ELi4ELi3EEES1A_NSV_INSB_IJS1B_S1R_EEENSB_IJS1R_SE_EEEEEEENSA_39AutoVectorizingCopyWithAssumedAlignmentILi128EEENSA_21SM90_TMA_STORE_IM2COLES2D_S2F_S2F_EEEvvEEEEvNT_6ParamsE) ;  /* 0xffffff5002ac7950 */ /* 0x000fea0003c3ffff */
        .weak           $__internal_1_$__cuda_sm10x_tcgen05_guardrail_trap_phase_invalid_during_alloc
        .type           $__internal_1_$__cuda_sm10x_tcgen05_guardrail_trap_phase_invalid_during_alloc,@function
        .size           $__internal_1_$__cuda_sm10x_tcgen05_guardrail_trap_phase_invalid_during_alloc,($__internal_2_$__cuda_sm10x_tcgen05_guardrail_trap_unallocated_columns_being_dealloced - $__internal_1_$__cuda_sm10x_tcgen05_guardrail_trap_phase_invalid_during_alloc)
$__internal_1_$__cuda_sm10x_tcgen05_guardrail_trap_phase_invalid_during_alloc:
[----:B------:R-:W-:Y:S05]  /*ad50*/  BPT.TRAP 0x1 ;  /* 0x000000040000795c */ /* 0x000fea0000300000 */
[----:B------:R-:W-:-:S04]  /*ad60*/  MOV R5, 0x0 ;  /* 0x0000000000057802 */ /* 0x000fc80000000f00 */
[----:B------:R-:W-:Y:S05]  /*ad70*/  RET.REL.NODEC R4 `(_ZN7cutlass13device_kernelINS_4conv6kernel13ConvUniversalINS1_16ConvProblemShapeILNS1_8OperatorE0ELi3EEENS1_10collective14CollectiveConvINS1_47MainloopSm100TmaUmmaWarpSpecializedImplicitGemmILS5_0ELi35ELi3ELi1ELi2EN4cute5tupleIJNSA_1CILi2EEENSC_ILi1EEESE_EEEEENSB_IJNSC_ILi128EEENSC_ILi64EEENSB_IJNSC_ILi32EEEEEEEEENS_10bfloat16_tESM_NSA_8TiledMMAINSA_8MMA_AtomIJNSA_26SM100_MMA_F16BF16_2x1SM_SSISM_SM_fLi128ELi64ELNSA_4UMMA5MajorE0ELSR_0ELNSQ_7ScaleInE0ELSS_0EEEEEENSA_6LayoutINSB_IJSE_SE_SE_EEENSB_IJNSC_ILi0EEESX_SX_EEEEENSB_IJNSA_10UnderscoreES10_S10_EEEEENS7_6detail27Sm100ImplicitGemmTileTraitsINSA_25SM100_TMA_2SM_LOAD_IM2COLENSA_14ComposedLayoutINSA_7SwizzleILi2ELi4ELi3EEENSA_18smem_ptr_flag_bitsILi16EEENSV_INSB_IJNSC_ILi8EEESJ_EEENSB_IJSJ_SE_EEEEEEEvEENS14_INSA_18SM100_TMA_2SM_LOADES1F_vEEEENS_8epilogue10collective18CollectiveEpilogueINS1K_23Sm100TmaWarpSpecializedILi3ELi2ELi16ELb1ELb0EEEJNSB_IJSI_SI_SK_EEENSB_IJNSV_ISI_SE_EENSV_INSB_IJNSC_ILi16EEESD_EEENSB_IJSE_SJ_EEEEEEEESM_NSB_IJNSB_IJllllEEESE_SX_EEESM_S1X_NS1K_6fusion15FusionCallbacksIS1O_NS1Y_17LinearCombinationISM_fSM_fLNS_15FloatRoundStyleE2EEES1P_S1V_JEEENSA_5SM1004TMEM4LOAD26SM100_TMEM_LOAD_32dp32b16xENSA_20SM90_TMA_LOAD_IM2COLENS16_INS17_ILi1ELi4ELi3EEES1A_NSV_INSB_IJS1B_S1R_EEENSB_IJS1R_SE_EEEEEEENSA_39AutoVectorizingCopyWithAssumedAlignmentILi128EEENSA_21SM90_TMA_STORE_IM2COLES2D_S2F_S2F_EEEvvEEEEvNT_6ParamsE) ;  /* 0xffffff5004a07950 */ /* 0x000fea0003c3ffff */
        .weak           $__internal_2_$__cuda_sm10x_tcgen05_guardrail_trap_unallocated_columns_being_dealloced
        .type           $__internal_2_$__cuda_sm10x_tcgen05_guardrail_trap_unallocated_columns_being_dealloced,@function
        .size           $__internal_2_$__cuda_sm10x_tcgen05_guardrail_trap_unallocated_columns_being_dealloced,(.L_x_259 - $__internal_2_$__cuda_sm10x_tcgen05_guardrail_trap_unallocated_columns_being_dealloced)
$__internal_2_$__cuda_sm10x_tcgen05_guardrail_trap_unallocated_columns_being_dealloced:
[----:B------:R-:W-:Y:S05]  /*ad80*/  BPT.TRAP 0x1 ;  /* 0x000000040000795c */ /* 0x000fea0000300000 */
[----:B------:R-:W-:-:S04]  /*ad90*/  HFMA2 R3, -RZ, RZ, 0, 0 ;  /* 0x00000000ff037431 */ /* 0x000fc800000001ff */
[----:B------:R-:W-:Y:S05]  /*ada0*/  RET.REL.NODEC R2 `(_ZN7cutlass13device_kernelINS_4conv6kernel13ConvUniversalINS1_16ConvProblemShapeILNS1_8OperatorE0ELi3EEENS1_10collective14CollectiveConvINS1_47MainloopSm100TmaUmmaWarpSpecializedImplicitGemmILS5_0ELi35ELi3ELi1ELi2EN4cute5tupleIJNSA_1CILi2EEENSC_ILi1EEESE_EEEEENSB_IJNSC_ILi128EEENSC_ILi64EEENSB_IJNSC_ILi32EEEEEEEEENS_10bfloat16_tESM_NSA_8TiledMMAINSA_8MMA_AtomIJNSA_26SM100_MMA_F16BF16_2x1SM_SSISM_SM_fLi128ELi64ELNSA_4UMMA5MajorE0ELSR_0ELNSQ_7ScaleInE0ELSS_0EEEEEENSA_6LayoutINSB_IJSE_SE_SE_EEENSB_IJNSC_ILi0EEESX_SX_EEEEENSB_IJNSA_10UnderscoreES10_S10_EEEEENS7_6detail27Sm100ImplicitGemmTileTraitsINSA_25SM100_TMA_2SM_LOAD_IM2COLENSA_14ComposedLayoutINSA_7SwizzleILi2ELi4ELi3EEENSA_18smem_ptr_flag_bitsILi16EEENSV_INSB_IJNSC_ILi8EEESJ_EEENSB_IJSJ_SE_EEEEEEEvEENS14_INSA_18SM100_TMA_2SM_LOADES1F_vEEEENS_8epilogue10collective18CollectiveEpilogueINS1K_23Sm100TmaWarpSpecializedILi3ELi2ELi16ELb1ELb0EEEJNSB_IJSI_SI_SK_EEENSB_IJNSV_ISI_SE_EENSV_INSB_IJNSC_ILi16EEESD_EEENSB_IJSE_SJ_EEEEEEEESM_NSB_IJNSB_IJllllEEESE_SX_EEESM_S1X_NS1K_6fusion15FusionCallbacksIS1O_NS1Y_17LinearCombinationISM_fSM_fLNS_15FloatRoundStyleE2EEES1P_S1V_JEEENSA_5SM1004TMEM4LOAD26SM100_TMEM_LOAD_32dp32b16xENSA_20SM90_TMA_LOAD_IM2COLENS16_INS17_ILi1ELi4ELi3EEES1A_NSV_INSB_IJS1B_S1R_EEENSB_IJS1R_SE_EEEEEEENSA_39AutoVectorizingCopyWithAssumedAlignmentILi128EEENSA_21SM90_TMA_STORE_IM2COLES2D_S2F_S2F_EEEvvEEEEvNT_6ParamsE) ;  /* 0xffffff5002947950 */ /* 0x000fea0003c3ffff */
.L_x_258:
[----:B------:R-:W-:-:S00]  /*adb0*/  BRA `(.L_x_258) ;  /* 0xfffffffc00fc7947 */ /* 0x000fc0000383ffff */
[----:B------:R-:W-:-:S00]  /*adc0*/  NOP ;  /* 0x0000000000007918 */ /* 0x000fc00000000000 */
        /* <DEDUP_REMOVED lines=11> */
.L_x_259:


//--------------------- .nv.global.init           --------------------------
	.section	.nv.global.init,"aw",@progbits
.nv.global.init:
	.type		$str$29,@object
	.size		$str$29,($str$30 - $str$29)
$str$29:
        /*0000*/ 	.byte	0x28, 0x61, 0x64, 0x64, 0x72, 0x65, 0x73, 0x73, 0x20, 0x26, 0x20, 0x6d, 0x61, 0x73, 0x6b, 0x29
        /*0010*/ 	.byte	0x20, 0x3d, 0x3d, 0x20, 0x30, 0x00
	.type		$str$30,@object
	.size		$str$30,($str$28 - $str$30)
$str$30:
        /*0016*/ 	.byte	0x2f, 0x74, 0x6d, 0x70, 0x2f, 0x63, 0x75, 0x74, 0x6c, 0x61, 0x73, 0x73, 0x5f, 0x73, 0x77, 0x65
        /*0026*/ 	.byte	0x65, 0x70, 0x5f, 0x73, 0x72, 0x63, 0x2f, 0x69, 0x6e, 0x63, 0x6c, 0x75, 0x64, 0x65, 0x2f, 0x63
        /*0036*/ 	.byte	0x75, 0x74, 0x65, 0x2f, 0x70, 0x6f, 0x69, 0x6e, 0x74, 0x65, 0x72, 0x5f, 0x66, 0x6c, 0x61, 0x67
        /*0046*/ 	.byte	0x67, 0x65, 0x64, 0x2e, 0x68, 0x70, 0x70, 0x00
	.type		$str$28,@object
	.size		$str$28,($str$27 - $str$28)
$str$28:
        /*004e*/ 	.byte	0x2f, 0x74, 0x6d, 0x70, 0x2f, 0x63, 0x75, 0x74, 0x6c, 0x61, 0x73, 0x73, 0x5f, 0x73, 0x77, 0x65
        /*005e*/ 	.byte	0x65, 0x70, 0x5f, 0x73, 0x72, 0x63, 0x2f, 0x69, 0x6e, 0x63, 0x6c, 0x75, 0x64, 0x65, 0x2f, 0x63
        /*006e*/ 	.byte	0x75, 0x74, 0x65, 0x2f, 0x61, 0x74, 0x6f, 0x6d, 0x2f, 0x63, 0x6f, 0x70, 0x79, 0x5f, 0x74, 0x72
        /*007e*/ 	.byte	0x61, 0x69, 0x74, 0x73, 0x5f, 0x73, 0x6d, 0x31, 0x30, 0x30, 0x2e, 0x68, 0x70, 0x70, 0x00
	.type		$str$27,@object
	.size		$str$27,(__unnamed_1 - $str$27)
$str$27:
        /*008d*/ 	.byte	0x28, 0x28, 0x75, 0x69, 0x6e, 0x74, 0x33, 0x32, 0x5f, 0x74, 0x28, 0x74, 0x68, 0x72, 0x65, 0x61
        /*009d*/ 	.byte	0x64, 0x49, 0x64, 0x78, 0x2e, 0x78, 0x29, 0x20, 0x2f, 0x20, 0x33, 0x32, 0x29, 0x20, 0x25, 0x20
        /*00ad*/ 	.byte	0x34, 0x29, 0x20, 0x3d, 0x3d, 0x20, 0x28, 0x28, 0x28, 0x74, 0x6d, 0x65, 0x6d, 0x5f, 0x61, 0x64
        /*00bd*/ 	.byte	0x64, 0x72, 0x20, 0x3e, 0x3e, 0x20, 0x31, 0x36, 0x29, 0x20, 0x2f, 0x20, 0x33, 0x32, 0x29, 0x20
        /*00cd*/ 	.byte	0x25, 0x20, 0x34, 0x29, 0x00
	.type		__unnamed_1,@object
	.size		__unnamed_1,(__unnamed_2 - __unnamed_1)
__unnamed_1:
        /*00d2*/ 	.byte	0x61, 0x75, 0x74, 0x6f, 0x20, 0x63, 0x75, 0x74, 0x65, 0x3a, 0x3a, 0x61, 0x73, 0x5f, 0x70, 0x6f
        /* <DEDUP_REMOVED lines=24> */
        /*0262*/ 	.byte	0x43, 0x3c, 0x32, 0x30, 0x34, 0x38, 0x3e, 0x3e, 0x3e, 0x3e, 0x5d, 0x00
	.type		__unnamed_2,@object
	.size		__unnamed_2,(.L_2 - __unnamed_2)
__unnamed_2:
        /* <DEDUP_REMOVED lines=40> */
        /*04ee*/ 	.byte	0x3a, 0x3a, 0x43, 0x3c, 0x30, 0x3e, 0x3e, 0x3e, 0x3e, 0x5d, 0x00
.L_2:


//--------------------- .nv.shared._ZN7cutlass13device_kernelINS_4conv6kernel13ConvUniversalINS1_16ConvProblemShapeILNS1_8OperatorE0ELi3EEENS1_10collective14CollectiveConvINS1_47MainloopSm100TmaUmmaWarpSpecializedImplicitGemmILS5_0ELi35ELi3ELi1ELi2EN4cute5tupleIJNSA_1CILi2EEENSC_ILi1EEESE_EEEEENSB_IJNSC_ILi128EEENSC_ILi64EEENSB_IJNSC_ILi32EEEEEEEEENS_10bfloat16_tESM_NSA_8TiledMMAINSA_8MMA_AtomIJNSA_26SM100_MMA_F16BF16_2x1SM_SSISM_SM_fLi128ELi64ELNSA_4UMMA5MajorE0ELSR_0ELNSQ_7ScaleInE0ELSS_0EEEEEENSA_6LayoutINSB_IJSE_SE_SE_EEENSB_IJNSC_ILi0EEESX_SX_EEEEENSB_IJNSA_10UnderscoreES10_S10_EEEEENS7_6detail27Sm100ImplicitGemmTileTraitsINSA_25SM100_TMA_2SM_LOAD_IM2COLENSA_14ComposedLayoutINSA_7SwizzleILi2ELi4ELi3EEENSA_18smem_ptr_flag_bitsILi16EEENSV_INSB_IJNSC_ILi8EEESJ_EEENSB_IJSJ_SE_EEEEEEEvEENS14_INSA_18SM100_TMA_2SM_LOADES1F_vEEEENS_8epilogue10collective18CollectiveEpilogueINS1K_23Sm100TmaWarpSpecializedILi3ELi2ELi16ELb1ELb0EEEJNSB_IJSI_SI_SK_EEENSB_IJNSV_ISI_SE_EENSV_INSB_IJNSC_ILi16EEESD_EEENSB_IJSE_SJ_EEEEEEEESM_NSB_IJNSB_IJllllEEESE_SX_EEESM_S1X_NS1K_6fusion15FusionCallbacksIS1O_NS1Y_17LinearCombinationISM_fSM_fLNS_15FloatRoundStyleE2EEES1P_S1V_JEEENSA_5SM1004TMEM4LOAD26SM100_TMEM_LOAD_32dp32b16xENSA_20SM90_TMA_LOAD_IM2COLENS16_INS17_ILi1ELi4ELi3EEES1A_NSV_INSB_IJS1B_S1R_EEENSB_IJS1R_SE_EEEEEEENSA_39AutoVectorizingCopyWithAssumedAlignmentILi128EEENSA_21SM90_TMA_STORE_IM2COLES2D_S2F_S2F_EEEvvEEEEvNT_6ParamsE --------------------------
	.section	.nv.shared._ZN7cutlass13device_kernelINS_4conv6kernel13ConvUniversalINS1_16ConvProblemShapeILNS1_8OperatorE0ELi3EEENS1_10collective14CollectiveConvINS1_47MainloopSm100TmaUmmaWarpSpecializedImplicitGemmILS5_0ELi35ELi3ELi1ELi2EN4cute5tupleIJNSA_1CILi2EEENSC_ILi1EEESE_EEEEENSB_IJNSC_ILi128EEENSC_ILi64EEENSB_IJNSC_ILi32EEEEEEEEENS_10bfloat16_tESM_NSA_8TiledMMAINSA_8MMA_AtomIJNSA_26SM100_MMA_F16BF16_2x1SM_SSISM_SM_fLi128ELi64ELNSA_4UMMA5MajorE0ELSR_0ELNSQ_7ScaleInE0ELSS_0EEEEEENSA_6LayoutINSB_IJSE_SE_SE_EEENSB_IJNSC_ILi0EEESX_SX_EEEEENSB_IJNSA_10UnderscoreES10_S10_EEEEENS7_6detail27Sm100ImplicitGemmTileTraitsINSA_25SM100_TMA_2SM_LOAD_IM2COLENSA_14ComposedLayoutINSA_7SwizzleILi2ELi4ELi3EEENSA_18smem_ptr_flag_bitsILi16EEENSV_INSB_IJNSC_ILi8EEESJ_EEENSB_IJSJ_SE_EEEEEEEvEENS14_INSA_18SM100_TMA_2SM_LOADES1F_vEEEENS_8epilogue10collective18CollectiveEpilogueINS1K_23Sm100TmaWarpSpecializedILi3ELi2ELi16ELb1ELb0EEEJNSB_IJSI_SI_SK_EEENSB_IJNSV_ISI_SE_EENSV_INSB_IJNSC_ILi16EEESD_EEENSB_IJSE_SJ_EEEEEEEESM_NSB_IJNSB_IJllllEEESE_SX_EEESM_S1X_NS1K_6fusion15FusionCallbacksIS1O_NS1Y_17LinearCombinationISM_fSM_fLNS_15FloatRoundStyleE2EEES1P_S1V_JEEENSA_5SM1004TMEM4LOAD26SM100_TMEM_LOAD_32dp32b16xENSA_20SM90_TMA_LOAD_IM2COLENS16_INS17_ILi1ELi4ELi3EEES1A_NSV_INSB_IJS1B_S1R_EEENSB_IJS1R_SE_EEEEEEENSA_39AutoVectorizingCopyWithAssumedAlignmentILi128EEENSA_21SM90_TMA_STORE_IM2COLES2D_S2F_S2F_EEEvvEEEEvNT_6ParamsE,"aw",@nobits
	.sectionflags	@""
	.align	16
	.zero		1024


//--------------------- .nv.shared.reserved.0     --------------------------
	.section	.nv.shared.reserved.0,"aw",@nobits
	.weak		__nv_reservedSMEM_offset_0_alias
	.size		__nv_reservedSMEM_offset_0_alias, 0, 64
	.other		__nv_reservedSMEM_offset_0_alias,@"STO_CUDA_RESERVED_SHARED STV_DEFAULT"
__nv_reservedSMEM_offset_0_alias:
	.zero		0
.nv.shared.reserved.0:
	.zero		64
	.weak		__nv_reservedSMEM_tcgen05_partition
	.type		__nv_reservedSMEM_tcgen05_partition,@object
	.size		__nv_reservedSMEM_tcgen05_partition,(.L_0 - __nv_reservedSMEM_tcgen05_partition)
__nv_reservedSMEM_tcgen05_partition:
	.zero		32
.L_0:


//--------------------- .nv.global                --------------------------
	.section	.nv.global,"aw",@nobits
.nv.global:
	.type		_ZN39_INTERNAL_784126fc_4_k_cu_c11b3d5a_32414cute1_E,@object
	.size		_ZN39_INTERNAL_784126fc_4_k_cu_c11b3d5a_32414cute1_E,(_ZN39_INTERNAL_784126fc_4_k_cu_c11b3d5a_32414cuda3std3__45__cpo6cbeginE - _ZN39_INTERNAL_784126fc_4_k_cu_c11b3d5a_32414cute1_E)
_ZN39_INTERNAL_784126fc_4_k_cu_c11b3d5a_32414cute1_E:
	.zero		1
	.type		_ZN39_INTERNAL_784126fc_4_k_cu_c11b3d5a_32414cuda3std3__45__cpo6cbeginE,@object
	.size		_ZN39_INTERNAL_784126fc_4_k_cu_c11b3d5a_32414cuda3std3__45__cpo6cbeginE,(_ZN39_INTERNAL_784126fc_4_k_cu_c11b3d5a_32414cuda3std3__48in_placeE - _ZN39_INTERNAL_784126fc_4_k_cu_c11b3d5a_32414cuda3std3__45__cpo6cbeginE)
_ZN39_INTERNAL_784126fc_4_k_cu_c11b3d5a_32414cuda3std3__45__cpo6cbeginE:
	.zero		1
	.type		_ZN39_INTERNAL_784126fc_4_k_cu_c11b3d5a_32414cuda3std3__48in_placeE,@object
	.size		_ZN39_INTERNAL_784126fc_4_k_cu_c11b3d5a_32414cuda3std3__48in_placeE,(_ZN39_INTERNAL_784126fc_4_k_cu_c11b3d5a_32414cuda3std6ranges3__45__cpo9iter_moveE - _ZN39_INTERNAL_784126fc_4_k_cu_c11b3d5a_32414cuda3std3__48in_placeE)
_ZN39_INTERNAL_784126fc_4_k_cu_c11b3d5a_32414cuda3std3__48in_placeE:
	.zero		1
	.type		_ZN39_INTERNAL_784126fc_4_k_cu_c11b3d5a_32414cuda3std6ranges3__45__cpo9iter_moveE,@object
	.size		_ZN39_INTERNAL_784126fc_4_k_cu_c11b3d5a_32414cuda3std6ranges3__45__cpo9iter_moveE,(_ZN39_INTERNAL_784126fc_4_k_cu_c11b3d5a_32414cuda3std3__45__cpo5beginE - _ZN39_INTERNAL_784126fc_4_k_cu_c11b3d5a_32414cuda3std6ranges3__45__cpo9iter_moveE)
_ZN39_INTERNAL_784126fc_4_k_cu_c11b3d5a_32414cuda3std6ranges3__45__cpo9iter_moveE:
	.zero		1
	.type		_ZN39_INTERNAL_784126fc_4_k_cu_c11b3d5a_32414cuda3std3__45__cpo5beginE,@object
	.size		_ZN39_INTERNAL_784126fc_4_k_cu_c11b3d5a_32414cuda3std3__45__cpo5beginE,(_ZN39_INTERNAL_784126fc_4_k_cu_c11b3d5a_32414cuda3std3__441_GLOBAL__N__784126fc_4_k_cu_c11b3d5a_32416ignoreE - _ZN39_INTERNAL_784126fc_4_k_cu_c11b3d5a_32414cuda3std3__45__cpo5beginE)
_ZN39_INTERNAL_784126fc_4_k_cu_c11b3d5a_32414cuda3std3__45__cpo5beginE:
	.zero		1
	.type		_ZN39_INTERNAL_784126fc_4_k_cu_c11b3d5a_32414cuda3std3__441_GLOBAL__N__784126fc_4_k_cu_c11b3d5a_32416ignoreE,@object
	.size		_ZN39_INTERNAL_784126fc_4_k_cu_c11b3d5a_32414cuda3std3__441_GLOBAL__N__784126fc_4_k_cu_c11b3d5a_32416ignoreE,(_ZN39_INTERNAL_784126fc_4_k_cu_c11b3d5a_32414cute7productE - _ZN39_INTERNAL_784126fc_4_k_cu_c11b3d5a_32414cuda3std3__441_GLOBAL__N__784126fc_4_k_cu_c11b3d5a_32416ignoreE)
_ZN39_INTERNAL_784126fc_4_k_cu_c11b3d5a_32414cuda3std3__441_GLOBAL__N__784126fc_4_k_cu_c11b3d5a_32416ignoreE:
	.zero		1
	.type		_ZN39_INTERNAL_784126fc_4_k_cu_c11b3d5a_32414cute7productE,@object
	.size		_ZN39_INTERNAL_784126fc_4_k_cu_c11b3d5a_32414cute7productE,(_ZN39_INTERNAL_784126fc_4_k_cu_c11b3d5a_32414cuda3std3__45__cpo3endE - _ZN39_INTERNAL_784126fc_4_k_cu_c11b3d5a_32414cute7productE)
_ZN39_INTERNAL_784126fc_4_k_cu_c11b3d5a_32414cute7productE:
	.zero		1
	.type		_ZN39_INTERNAL_784126fc_4_k_cu_c11b3d5a_32414cuda3std3__45__cpo3endE,@object
	.size		_ZN39_INTERNAL_784126fc_4_k_cu_c11b3d5a_32414cuda3std3__45__cpo3endE,(_ZN39_INTERNAL_784126fc_4_k_cu_c11b3d5a_32414cuda3std3__419piecewise_constructE - _ZN39_INTERNAL_784126fc_4_k_cu_c11b3d5a_32414cuda3std3__45__cpo3endE)
_ZN39_INTERNAL_784126fc_4_k_cu_c11b3d5a_32414cuda3std3__45__cpo3endE:
	.zero		1
	.type		_ZN39_INTERNAL_784126fc_4_k_cu_c11b3d5a_32414cuda3std3__419piecewise_constructE,@object
	.size		_ZN39_INTERNAL_784126fc_4_k_cu_c11b3d5a_32414cuda3std3__419piecewise_constructE,(_ZN39_INTERNAL_784126fc_4_k_cu_c11b3d5a_32414cuda3std3__45__cpo4cendE - _ZN39_INTERNAL_784126fc_4_k_cu_c11b3d5a_32414cuda3std3__419piecewise_constructE)
_ZN39_INTERNAL_784126fc_4_k_cu_c11b3d5a_32414cuda3std3__419piecewise_constructE:
	.zero		1
	.type		_ZN39_INTERNAL_784126fc_4_k_cu_c11b3d5a_32414cuda3std3__45__cpo4cendE,@object
	.size		_ZN39_INTERNAL_784126fc_4_k_cu_c11b3d5a_32414cuda3std3__45__cpo4cendE,(_ZN39_INTERNAL_784126fc_4_k_cu_c11b3d5a_32414cuda3std6ranges3__45__cpo4swapE - _ZN39_INTERNAL_784126fc_4_k_cu_c11b3d5a_32414cuda3std3__45__cpo4cendE)
_ZN39_INTERNAL_784126fc_4_k_cu_c11b3d5a_32414cuda3std3__45__cpo4cendE:
	.zero		1
	.type		_ZN39_INTERNAL_784126fc_4_k_cu_c11b3d5a_32414cuda3std6ranges3__45__cpo4swapE,@object
	.size		_ZN39_INTERNAL_784126fc_4_k_cu_c11b3d5a_32414cuda3std6ranges3__45__cpo4swapE,(.L_10 - _ZN39_INTERNAL_784126fc_4_k_cu_c11b3d5a_32414cuda3std6ranges3__45__cpo4swapE)
_ZN39_INTERNAL_784126fc_4_k_cu_c11b3d5a_32414cuda3std6ranges3__45__cpo4swapE:
	.zero		1
.L_10:


//--------------------- .nv.constant0._ZN7cutlass13device_kernelINS_4conv6kernel13ConvUniversalINS1_16ConvProblemShapeILNS1_8OperatorE0ELi3EEENS1_10collective14CollectiveConvINS1_47MainloopSm100TmaUmmaWarpSpecializedImplicitGemmILS5_0ELi35ELi3ELi1ELi2EN4cute5tupleIJNSA_1CILi2EEENSC_ILi1EEESE_EEEEENSB_IJNSC_ILi128EEENSC_ILi64EEENSB_IJNSC_ILi32EEEEEEEEENS_10bfloat16_tESM_NSA_8TiledMMAINSA_8MMA_AtomIJNSA_26SM100_MMA_F16BF16_2x1SM_SSISM_SM_fLi128ELi64ELNSA_4UMMA5MajorE0ELSR_0ELNSQ_7ScaleInE0ELSS_0EEEEEENSA_6LayoutINSB_IJSE_SE_SE_EEENSB_IJNSC_ILi0EEESX_SX_EEEEENSB_IJNSA_10UnderscoreES10_S10_EEEEENS7_6detail27Sm100ImplicitGemmTileTraitsINSA_25SM100_TMA_2SM_LOAD_IM2COLENSA_14ComposedLayoutINSA_7SwizzleILi2ELi4ELi3EEENSA_18smem_ptr_flag_bitsILi16EEENSV_INSB_IJNSC_ILi8EEESJ_EEENSB_IJSJ_SE_EEEEEEEvEENS14_INSA_18SM100_TMA_2SM_LOADES1F_vEEEENS_8epilogue10collective18CollectiveEpilogueINS1K_23Sm100TmaWarpSpecializedILi3ELi2ELi16ELb1ELb0EEEJNSB_IJSI_SI_SK_EEENSB_IJNSV_ISI_SE_EENSV_INSB_IJNSC_ILi16EEESD_EEENSB_IJSE_SJ_EEEEEEEESM_NSB_IJNSB_IJllllEEESE_SX_EEESM_S1X_NS1K_6fusion15FusionCallbacksIS1O_NS1Y_17LinearCombinationISM_fSM_fLNS_15FloatRoundStyleE2EEES1P_S1V_JEEENSA_5SM1004TMEM4LOAD26SM100_TMEM_LOAD_32dp32b16xENSA_20SM90_TMA_LOAD_IM2COLENS16_INS17_ILi1ELi4ELi3EEES1A_NSV_INSB_IJS1B_S1R_EEENSB_IJS1R_SE_EEEEEEENSA_39AutoVectorizingCopyWithAssumedAlignmentILi128EEENSA_21SM90_TMA_STORE_IM2COLES2D_S2F_S2F_EEEvvEEEEvNT_6ParamsE --------------------------
	.section	.nv.constant0._ZN7cutlass13device_kernelINS_4conv6kernel13ConvUniversalINS1_16ConvProblemShapeILNS1_8OperatorE0ELi3EEENS1_10collective14CollectiveConvINS1_47MainloopSm100TmaUmmaWarpSpecializedImplicitGemmILS5_0ELi35ELi3ELi1ELi2EN4cute5tupleIJNSA_1CILi2EEENSC_ILi1EEESE_EEEEENSB_IJNSC_ILi128EEENSC_ILi64EEENSB_IJNSC_ILi32EEEEEEEEENS_10bfloat16_tESM_NSA_8TiledMMAINSA_8MMA_AtomIJNSA_26SM100_MMA_F16BF16_2x1SM_SSISM_SM_fLi128ELi64ELNSA_4UMMA5MajorE0ELSR_0ELNSQ_7ScaleInE0ELSS_0EEEEEENSA_6LayoutINSB_IJSE_SE_SE_EEENSB_IJNSC_ILi0EEESX_SX_EEEEENSB_IJNSA_10UnderscoreES10_S10_EEEEENS7_6detail27Sm100ImplicitGemmTileTraitsINSA_25SM100_TMA_2SM_LOAD_IM2COLENSA_14ComposedLayoutINSA_7SwizzleILi2ELi4ELi3EEENSA_18smem_ptr_flag_bitsILi16EEENSV_INSB_IJNSC_ILi8EEESJ_EEENSB_IJSJ_SE_EEEEEEEvEENS14_INSA_18SM100_TMA_2SM_LOADES1F_vEEEENS_8epilogue10collective18CollectiveEpilogueINS1K_23Sm100TmaWarpSpecializedILi3ELi2ELi16ELb1ELb0EEEJNSB_IJSI_SI_SK_EEENSB_IJNSV_ISI_SE_EENSV_INSB_IJNSC_ILi16EEESD_EEENSB_IJSE_SJ_EEEEEEEESM_NSB_IJNSB_IJllllEEESE_SX_EEESM_S1X_NS1K_6fusion15FusionCallbacksIS1O_NS1Y_17LinearCombinationISM_fSM_fLNS_15FloatRoundStyleE2EEES1P_S1V_JEEENSA_5SM1004TMEM4LOAD26SM100_TMEM_LOAD_32dp32b16xENSA_20SM90_TMA_LOAD_IM2COLENS16_INS17_ILi1ELi4ELi3EEES1A_NSV_INSB_IJS1B_S1R_EEENSB_IJS1R_SE_EEEEEEENSA_39AutoVectorizingCopyWithAssumedAlignmentILi128EEENSA_21SM90_TMA_STORE_IM2COLES2D_S2F_S2F_EEEvvEEEEvNT_6ParamsE,"a",@progbits
	.sectionflags	@""
	.align	4
.nv.constant0._ZN7cutlass13device_kernelINS_4conv6kernel13ConvUniversalINS1_16ConvProblemShapeILNS1_8OperatorE0ELi3EEENS1_10collective14CollectiveConvINS1_47MainloopSm100TmaUmmaWarpSpecializedImplicitGemmILS5_0ELi35ELi3ELi1ELi2EN4cute5tupleIJNSA_1CILi2EEENSC_ILi1EEESE_EEEEENSB_IJNSC_ILi128EEENSC_ILi64EEENSB_IJNSC_ILi32EEEEEEEEENS_10bfloat16_tESM_NSA_8TiledMMAINSA_8MMA_AtomIJNSA_26SM100_MMA_F16BF16_2x1SM_SSISM_SM_fLi128ELi64ELNSA_4UMMA5MajorE0ELSR_0ELNSQ_7ScaleInE0ELSS_0EEEEEENSA_6LayoutINSB_IJSE_SE_SE_EEENSB_IJNSC_ILi0EEESX_SX_EEEEENSB_IJNSA_10UnderscoreES10_S10_EEEEENS7_6detail27Sm100ImplicitGemmTileTraitsINSA_25SM100_TMA_2SM_LOAD_IM2COLENSA_14ComposedLayoutINSA_7SwizzleILi2ELi4ELi3EEENSA_18smem_ptr_flag_bitsILi16EEENSV_INSB_IJNSC_ILi8EEESJ_EEENSB_IJSJ_SE_EEEEEEEvEENS14_INSA_18SM100_TMA_2SM_LOADES1F_vEEEENS_8epilogue10collective18CollectiveEpilogueINS1K_23Sm100TmaWarpSpecializedILi3ELi2ELi16ELb1ELb0EEEJNSB_IJSI_SI_SK_EEENSB_IJNSV_ISI_SE_EENSV_INSB_IJNSC_ILi16EEESD_EEENSB_IJSE_SJ_EEEEEEEESM_NSB_IJNSB_IJllllEEESE_SX_EEESM_S1X_NS1K_6fusion15FusionCallbacksIS1O_NS1Y_17LinearCombinationISM_fSM_fLNS_15FloatRoundStyleE2EEES1P_S1V_JEEENSA_5SM1004TMEM4LOAD26SM100_TMEM_LOAD_32dp32b16xENSA_20SM90_TMA_LOAD_IM2COLENS16_INS17_ILi1ELi4ELi3EEES1A_NSV_INSB_IJS1B_S1R_EEENSB_IJS1R_SE_EEEEEEENSA_39AutoVectorizingCopyWithAssumedAlignmentILi128EEENSA_21SM90_TMA_STORE_IM2COLES2D_S2F_S2F_EEEvvEEEEvNT_6ParamsE:
	.zero		3200


//--------------------- SYMBOLS --------------------------

	.type		.nv.reservedSmem.offset0,@object
	.size		.nv.reservedSmem.offset0,0x4
	.type		.nv.reservedSmem.cap,@object
	.size		.nv.reservedSmem.cap,0x4
	.type		__assertfail,@function
